	.target	sm_90a

	.elftype	@"ET_EXEC"


//--------------------- .note.nv.tkinfo           --------------------------
	.section	.note.nv.tkinfo,"",@"SHT_NOTE"
	.sectionflags	@"SHF_NOTE_NV_TKINFO"
	.tkinfo
        /*0018*/ 	.word	0x00000002
        /*0030*/ 	.string	""
        /*0030*/ 	.string	"ptxas"
        /*0030*/ 	.string	"Cuda compilation tools, release 13.0, V13.0.88"
        /*0030*/ 	.string	"Build cuda_13.0.r13.0/compiler.36424714_0"
        /*0030*/ 	.string	"-arch sm_90a -m 64 "



//--------------------- .note.nv.cuinfo           --------------------------
	.section	.note.nv.cuinfo,"",@"SHT_NOTE"
	.sectionflags	@"SHF_NOTE_NV_CUINFO"
        /*0018*/ 	.short	0x0002
        /*001a*/ 	.short	0x005a
        /*001c*/ 	.short	0x0082
	.zero		2


//--------------------- .nv.info                  --------------------------
	.section	.nv.info,"",@"SHT_CUDA_INFO"
	.align	4


	//----- nvinfo : EIATTR_REGCOUNT
	.align		4
        /*0000*/ 	.byte	0x04, 0x2f
        /*0002*/ 	.short	(.L_15 - .L_14)
	.align		4
.L_14:
        /*0004*/ 	.word	index@(_ZN7cutlass13device_kernelINS_4fmha6kernel28FmhaKernelTmaWarpSpecializedINS1_10collective30FmhaMainloopTmaWarpSpecializedINS_12float_e4m3_tEffN4cute5tupleIJNS7_1CILi128EEENS9_ILi64EEESA_EEENS8_IJiNS9_ILi1EEENS8_IJiiEEEEEESF_NS8_IJSD_iSE_EEENS4_13DefaultFusionEJEEENS4_15FmhaFwdEpilogueIS6_fNS8_IJSB_SA_SB_EEEEENS2_23IndividualTileSchedulerEJEEEEEvNT_6ParamsE)
        /*0008*/ 	.word	0x000000a8


	//----- nvinfo : EIATTR_FRAME_SIZE
	.align		4
.L_15:
        /*000c*/ 	.byte	0x04, 0x11
        /*000e*/ 	.short	(.L_17 - .L_16)
	.align		4
.L_16:
        /*0010*/ 	.word	index@($__internal_0_$__cuda_sm20_rcp_rn_f32_slowpath)
        /*0014*/ 	.word	0x00000000


	//----- nvinfo : EIATTR_FRAME_SIZE
	.align		4
.L_17:
        /*0018*/ 	.byte	0x04, 0x11
        /*001a*/ 	.short	(.L_19 - .L_18)
	.align		4
.L_18:
        /*001c*/ 	.word	index@(_ZN7cutlass13device_kernelINS_4fmha6kernel28FmhaKernelTmaWarpSpecializedINS1_10collective30FmhaMainloopTmaWarpSpecializedINS_12float_e4m3_tEffN4cute5tupleIJNS7_1CILi128EEENS9_ILi64EEESA_EEENS8_IJiNS9_ILi1EEENS8_IJiiEEEEEESF_NS8_IJSD_iSE_EEENS4_13DefaultFusionEJEEENS4_15FmhaFwdEpilogueIS6_fNS8_IJSB_SA_SB_EEEEENS2_23IndividualTileSchedulerEJEEEEEvNT_6ParamsE)
        /*0020*/ 	.word	0x00000000


	//----- nvinfo : EIATTR_MIN_STACK_SIZE
	.align		4
.L_19:
        /*0024*/ 	.byte	0x04, 0x12
        /*0026*/ 	.short	(.L_21 - .L_20)
	.align		4
.L_20:
        /*0028*/ 	.word	index@(_ZN7cutlass13device_kernelINS_4fmha6kernel28FmhaKernelTmaWarpSpecializedINS1_10collective30FmhaMainloopTmaWarpSpecializedINS_12float_e4m3_tEffN4cute5tupleIJNS7_1CILi128EEENS9_ILi64EEESA_EEENS8_IJiNS9_ILi1EEENS8_IJiiEEEEEESF_NS8_IJSD_iSE_EEENS4_13DefaultFusionEJEEENS4_15FmhaFwdEpilogueIS6_fNS8_IJSB_SA_SB_EEEEENS2_23IndividualTileSchedulerEJEEEEEvNT_6ParamsE)
        /*002c*/ 	.word	0x00000000
.L_21:


//--------------------- .nv.compat                --------------------------
	.section	.nv.compat,"",@"SHT_CUDA_COMPAT_INFO"
	.align	4
        /*0000*/ 	.byte	0x02, 0x09, 0x01, 0x00, 0x02, 0x02, 0x04, 0x00, 0x02, 0x05, 0x05, 0x00, 0x03, 0x07, 0x01, 0x01
        /*0010*/ 	.byte	0x02, 0x03, 0x01, 0x00, 0x02, 0x06, 0x01, 0x00, 0x04, 0x0b, 0x08, 0x00, 0x00, 0x00, 0x00, 0x00
        /*0020*/ 	.byte	0x00, 0x00, 0x00, 0x00


//--------------------- .nv.info._ZN7cutlass13device_kernelINS_4fmha6kernel28FmhaKernelTmaWarpSpecializedINS1_10collective30FmhaMainloopTmaWarpSpecializedINS_12float_e4m3_tEffN4cute5tupleIJNS7_1CILi128EEENS9_ILi64EEESA_EEENS8_IJiNS9_ILi1EEENS8_IJiiEEEEEESF_NS8_IJSD_iSE_EEENS4_13DefaultFusionEJEEENS4_15FmhaFwdEpilogueIS6_fNS8_IJSB_SA_SB_EEEEENS2_23IndividualTileSchedulerEJEEEEEvNT_6ParamsE --------------------------
	.section	.nv.info._ZN7cutlass13device_kernelINS_4fmha6kernel28FmhaKernelTmaWarpSpecializedINS1_10collective30FmhaMainloopTmaWarpSpecializedINS_12float_e4m3_tEffN4cute5tupleIJNS7_1CILi128EEENS9_ILi64EEESA_EEENS8_IJiNS9_ILi1EEENS8_IJiiEEEEEESF_NS8_IJSD_iSE_EEENS4_13DefaultFusionEJEEENS4_15FmhaFwdEpilogueIS6_fNS8_IJSB_SA_SB_EEEEENS2_23IndividualTileSchedulerEJEEEEEvNT_6ParamsE,"",@"SHT_CUDA_INFO"
	.sectionflags	@""
	.align	4


	//----- nvinfo : EIATTR_CUDA_API_VERSION
	.align		4
        /*0000*/ 	.byte	0x04, 0x37
        /*0002*/ 	.short	(.L_23 - .L_22)
.L_22:
        /*0004*/ 	.word	0x00000082


	//----- nvinfo : EIATTR_KPARAM_INFO
	.align		4
.L_23:
        /*0008*/ 	.byte	0x04, 0x17
        /*000a*/ 	.short	(.L_25 - .L_24)
.L_24:
        /*000c*/ 	.word	0x00000000
        /*0010*/ 	.short	0x0000
        /*0012*/ 	.short	0x0070
        /*0014*/ 	.byte	0x00, 0xf0, 0x01, 0x20


	//----- nvinfo : EIATTR_SPARSE_MMA_MASK
	.align		4
.L_25:
        /*0018*/ 	.byte	0x03, 0x50
        /*001a*/ 	.short	0x0000


	//----- nvinfo : EIATTR_MAXREG_COUNT
	.align		4
        /*001c*/ 	.byte	0x03, 0x1b
        /*001e*/ 	.short	0x00a8


	//----- nvinfo : EIATTR_NUM_BARRIERS
	.align		4
        /*0020*/ 	.byte	0x02, 0x4c
        /*0022*/ 	.byte	0x02
	.zero		1


	//----- nvinfo : EIATTR_EXTERNS
	.align		4
        /*0024*/ 	.byte	0x04, 0x0f
        /*0026*/ 	.short	(.L_27 - .L_26)


	//   ....[0]....
	.align		4
.L_26:
        /*0028*/ 	.word	index@(__assertfail)


	//----- nvinfo : EIATTR_MERCURY_ISA_VERSION
	.align		4
.L_27:
        /*002c*/ 	.byte	0x03, 0x5f
        /*002e*/ 	.short	0x0101


	//----- nvinfo : EIATTR_INT_WARP_WIDE_INSTR_OFFSETS
	.align		4
        /*0030*/ 	.byte	0x04, 0x31
        /*0032*/ 	.short	(.L_29 - .L_28)


	//   ....[0]....
.L_28:
        /*0034*/ 	.word	0x000006f0


	//   ....[1]....
        /*0038*/ 	.word	0x00000700


	//   ....[2]....
        /*003c*/ 	.word	0x00000710


	//   ....[3]....
        /*0040*/ 	.word	0x00000720


	//   ....[4]....
        /*0044*/ 	.word	0x00000790


	//----- nvinfo : EIATTR_COOP_GROUP_MASK_REGIDS
	.align		4
.L_29:
        /*0048*/ 	.byte	0x04, 0x29
        /*004a*/ 	.short	(.L_31 - .L_30)


	//   ....[0]....
.L_30:
        /*004c*/ 	.word	0xffffffff


	//   ....[1]....
        /*0050*/ 	.word	0xffffffff


	//   ....[2]....
        /*0054*/ 	.word	0xffffffff


	//   ....[3]....
        /*0058*/ 	.word	0xffffffff


	//   ....[4]....
        /*005c*/ 	.word	0xffffffff


	//   ....[5]....
        /*0060*/ 	.word	0xffffffff


	//   ....[6]....
        /*0064*/ 	.word	0xffffffff


	//   ....[7]....
        /*0068*/ 	.word	0xffffffff


	//   ....[8]....
        /*006c*/ 	.word	0xffffffff


	//   ....[9]....
        /*0070*/ 	.word	0xffffffff


	//   ....[10]....
        /*0074*/ 	.word	0xffffffff


	//   ....[11]....
        /*0078*/ 	.word	0xffffffff


	//   ....[12]....
        /*007c*/ 	.word	0xffffffff


	//   ....[13]....
        /*0080*/ 	.word	0xffffffff


	//   ....[14]....
        /*0084*/ 	.word	0xffffffff


	//   ....[15]....
        /*0088*/ 	.word	0xffffffff


	//   ....[16]....
        /*008c*/ 	.word	0xffffffff


	//   ....[17]....
        /*0090*/ 	.word	0xffffffff


	//   ....[18]....
        /*0094*/ 	.word	0xffffffff


	//   ....[19]....
        /*0098*/ 	.word	0xffffffff


	//   ....[20]....
        /*009c*/ 	.word	0xffffffff


	//   ....[21]....
        /*00a0*/ 	.word	0xffffffff


	//   ....[22]....
        /*00a4*/ 	.word	0xffffffff


	//   ....[23]....
        /*00a8*/ 	.word	0xffffffff


	//   ....[24]....
        /*00ac*/ 	.word	0xffffffff


	//   ....[25]....
        /*00b0*/ 	.word	0xffffffff


	//   ....[26]....
        /*00b4*/ 	.word	0xffffffff


	//   ....[27]....
        /*00b8*/ 	.word	0xffffffff


	//   ....[28]....
        /*00bc*/ 	.word	0xffffffff


	//   ....[29]....
        /*00c0*/ 	.word	0xffffffff


	//   ....[30]....
        /*00c4*/ 	.word	0xffffffff


	//   ....[31]....
        /*00c8*/ 	.word	0xffffffff


	//   ....[32]....
        /*00cc*/ 	.word	0xffffffff


	//   ....[33]....
        /*00d0*/ 	.word	0xffffffff


	//----- nvinfo : EIATTR_COOP_GROUP_INSTR_OFFSETS
	.align		4
.L_31:
        /*00d4*/ 	.byte	0x04, 0x28
        /*00d6*/ 	.short	(.L_33 - .L_32)


	//   ....[0]....
.L_32:
        /*00d8*/ 	.word	0x00000050


	//   ....[1]....
        /*00dc*/ 	.word	0x00000080


	//   ....[2]....
        /*00e0*/ 	.word	0x000001b0


	//   ....[3]....
        /*00e4*/ 	.word	0x00000370


	//   ....[4]....
        /*00e8*/ 	.word	0x00000530


	//   ....[5]....
        /*00ec*/ 	.word	0x00000690


	//   ....[6]....
        /*00f0*/ 	.word	0x00001170


	//   ....[7]....
        /*00f4*/ 	.word	0x000011a0


	//   ....[8]....
        /*00f8*/ 	.word	0x000013f0


	//   ....[9]....
        /*00fc*/ 	.word	0x00001580


	//   ....[10]....
        /*0100*/ 	.word	0x00002690


	//   ....[11]....
        /*0104*/ 	.word	0x000026b0


	//   ....[12]....
        /*0108*/ 	.word	0x000026c0


	//   ....[13]....
        /*010c*/ 	.word	0x000026d0


	//   ....[14]....
        /*0110*/ 	.word	0x000026e0


	//   ....[15]....
        /*0114*/ 	.word	0x000026f0


	//   ....[16]....
        /*0118*/ 	.word	0x00002700


	//   ....[17]....
        /*011c*/ 	.word	0x00002710


	//   ....[18]....
        /*0120*/ 	.word	0x00002d50


	//   ....[19]....
        /*0124*/ 	.word	0x00002d80


	//   ....[20]....
        /*0128*/ 	.word	0x00003020


	//   ....[21]....
        /*012c*/ 	.word	0x00003110


	//   ....[22]....
        /*0130*/ 	.word	0x00004450


	//   ....[23]....
        /*0134*/ 	.word	0x00004490


	//   ....[24]....
        /*0138*/ 	.word	0x000044d0


	//   ....[25]....
        /*013c*/ 	.word	0x00004510


	//   ....[26]....
        /*0140*/ 	.word	0x00004550


	//   ....[27]....
        /*0144*/ 	.word	0x00004590


	//   ....[28]....
        /*0148*/ 	.word	0x000045d0


	//   ....[29]....
        /*014c*/ 	.word	0x00004610


	//   ....[30]....
        /*0150*/ 	.word	0x00004ac0


	//   ....[31]....
        /*0154*/ 	.word	0x00004af0


	//   ....[32]....
        /*0158*/ 	.word	0x00004b40


	//   ....[33]....
        /*015c*/ 	.word	0x00004b50


	//----- nvinfo : EIATTR_REG_RECONFIG
	.align		4
.L_33:
        /*0160*/ 	.byte	0x01, 0x54
	.zero		2


	//----- nvinfo : EIATTR_SYSCALL_OFFSETS
	.align		4
        /*0164*/ 	.byte	0x04, 0x46
        /*0166*/ 	.short	(.L_35 - .L_34)


	//   ....[0]....
.L_34:
        /*0168*/ 	.word	0x00005730


	//   ....[1]....
        /*016c*/ 	.word	0x00005890


	//----- nvinfo : EIATTR_MBARRIER_INSTR_OFFSETS
	.align		4
.L_35:
        /*0170*/ 	.byte	0x04, 0x39
        /*0172*/ 	.short	(.L_37 - .L_36)


	//   ....[0]....
.L_36:
        /*0174*/ 	.word	0x00000320
        /*0178*/ 	.word	0x000000ff
        /*017c*/ 	.word	0x0000e050
        /*0180*/ 	.short	0x0100
        /*0182*/ 	.byte	0x0b
	.zero		1


	//   ....[1]....
        /*0184*/ 	.word	0x00000330
        /*0188*/ 	.word	0x000000ff
        /*018c*/ 	.word	0x0000e060
        /*0190*/ 	.short	0x0100
        /*0192*/ 	.byte	0x0b
	.zero		1


	//   ....[2]....
        /*0194*/ 	.word	0x00000340
        /*0198*/ 	.word	0x000000ff
        /*019c*/ 	.word	0x0000e058
        /*01a0*/ 	.short	0x0100
        /*01a2*/ 	.byte	0x0b
	.zero		1


	//   ....[3]....
        /*01a4*/ 	.word	0x00000350
        /*01a8*/ 	.word	0x000000ff
        /*01ac*/ 	.word	0x0000e068
        /*01b0*/ 	.short	0x0100
        /*01b2*/ 	.byte	0x0b
	.zero		1


	//   ....[4]....
        /*01b4*/ 	.word	0x00000480
        /*01b8*/ 	.word	0x000000ff
        /*01bc*/ 	.word	0x0000e000
        /*01c0*/ 	.short	0x0100
        /*01c2*/ 	.byte	0x0b
	.zero		1


	//   ....[5]....
        /*01c4*/ 	.word	0x00000490
        /*01c8*/ 	.word	0x000000ff
        /*01cc*/ 	.word	0x0000e028
        /*01d0*/ 	.short	0x0100
        /*01d2*/ 	.byte	0x0b
	.zero		1


	//   ....[6]....
        /*01d4*/ 	.word	0x000004a0
        /*01d8*/ 	.word	0x000000ff
        /*01dc*/ 	.word	0x0000e008
        /*01e0*/ 	.short	0x0100
        /*01e2*/ 	.byte	0x0b
	.zero		1


	//   ....[7]....
        /*01e4*/ 	.word	0x000004b0
        /*01e8*/ 	.word	0x000000ff
        /*01ec*/ 	.word	0x0000e030
        /*01f0*/ 	.short	0x0100
        /*01f2*/ 	.byte	0x0b
	.zero		1


	//   ....[8]....
        /*01f4*/ 	.word	0x000004c0
        /*01f8*/ 	.word	0x000000ff
        /*01fc*/ 	.word	0x0000e010
        /*0200*/ 	.short	0x0100
        /*0202*/ 	.byte	0x0b
	.zero		1


	//   ....[9]....
        /*0204*/ 	.word	0x000004d0
        /*0208*/ 	.word	0x000000ff
        /*020c*/ 	.word	0x0000e038
        /*0210*/ 	.short	0x0100
        /*0212*/ 	.byte	0x0b
	.zero		1


	//   ....[10]....
        /*0214*/ 	.word	0x000004e0
        /*0218*/ 	.word	0x000000ff
        /*021c*/ 	.word	0x0000e018
        /*0220*/ 	.short	0x0100
        /*0222*/ 	.byte	0x0b
	.zero		1


	//   ....[11]....
        /*0224*/ 	.word	0x000004f0
        /*0228*/ 	.word	0x000000ff
        /*022c*/ 	.word	0x0000e040
        /*0230*/ 	.short	0x0100
        /*0232*/ 	.byte	0x0b
	.zero		1


	//   ....[12]....
        /*0234*/ 	.word	0x00000500
        /*0238*/ 	.word	0x000000ff
        /*023c*/ 	.word	0x0000e020
        /*0240*/ 	.short	0x0100
        /*0242*/ 	.byte	0x0b
	.zero		1


	//   ....[13]....
        /*0244*/ 	.word	0x00000510
        /*0248*/ 	.word	0x000000ff
        /*024c*/ 	.word	0x0000e048
        /*0250*/ 	.short	0x0100
        /*0252*/ 	.byte	0x0b
	.zero		1


	//   ....[14]....
        /*0254*/ 	.word	0x00000640
        /*0258*/ 	.word	0x000000ff
        /*025c*/ 	.word	0x0000e070
        /*0260*/ 	.short	0x0100
        /*0262*/ 	.byte	0x0b
	.zero		1


	//   ....[15]....
        /*0264*/ 	.word	0x00000650
        /*0268*/ 	.word	0x000000ff
        /*026c*/ 	.word	0x0000e080
        /*0270*/ 	.short	0x0100
        /*0272*/ 	.byte	0x0b
	.zero		1


	//   ....[16]....
        /*0274*/ 	.word	0x00000660
        /*0278*/ 	.word	0x000000ff
        /*027c*/ 	.word	0x0000e078
        /*0280*/ 	.short	0x0100
        /*0282*/ 	.byte	0x0b
	.zero		1


	//   ....[17]....
        /*0284*/ 	.word	0x00000670
        /*0288*/ 	.word	0x000000ff
        /*028c*/ 	.word	0x0000e088
        /*0290*/ 	.short	0x0100
        /*0292*/ 	.byte	0x0b
	.zero		1


	//   ....[18]....
        /*0294*/ 	.word	0x000007b0
        /*0298*/ 	.word	0x000000ff
        /*029c*/ 	.word	0x0000e090
        /*02a0*/ 	.short	0x0100
        /*02a2*/ 	.byte	0x08
	.zero		1


	//   ....[19]....
        /*02a4*/ 	.word	0x000007c0
        /*02a8*/ 	.word	0x000000ff
        /*02ac*/ 	.word	0x0000e098
        /*02b0*/ 	.short	0x0100
        /*02b2*/ 	.byte	0x08
	.zero		1


	//   ....[20]....
        /*02b4*/ 	.word	0x000007d0
        /*02b8*/ 	.word	0x000000ff
        /*02bc*/ 	.word	0x0000e0a0
        /*02c0*/ 	.short	0x0100
        /*02c2*/ 	.byte	0x08
	.zero		1


	//   ....[21]....
        /*02c4*/ 	.word	0x000007e0
        /*02c8*/ 	.word	0x000000ff
        /*02cc*/ 	.word	0x0000e0a8
        /*02d0*/ 	.short	0x0100
        /*02d2*/ 	.byte	0x08
	.zero		1


	//   ....[22]....
        /*02d4*/ 	.word	0x000008e0
        /*02d8*/ 	.word	0x000000ff
        /*02dc*/ 	.word	0x0000e0c0
        /*02e0*/ 	.short	0x0100
        /*02e2*/ 	.byte	0x0b
	.zero		1


	//   ....[23]....
        /*02e4*/ 	.word	0x000008f0
        /*02e8*/ 	.word	0x000000ff
        /*02ec*/ 	.word	0x0000e0d0
        /*02f0*/ 	.short	0x0100
        /*02f2*/ 	.byte	0x0b
	.zero		1


	//   ....[24]....
        /*02f4*/ 	.word	0x00000900
        /*02f8*/ 	.word	0x000000ff
        /*02fc*/ 	.word	0x0000e0c8
        /*0300*/ 	.short	0x0100
        /*0302*/ 	.byte	0x0b
	.zero		1


	//   ....[25]....
        /*0304*/ 	.word	0x00000910
        /*0308*/ 	.word	0x000000ff
        /*030c*/ 	.word	0x0000e0d8
        /*0310*/ 	.short	0x0100
        /*0312*/ 	.byte	0x0b
	.zero		1


	//   ....[26]....
        /*0314*/ 	.word	0x00000d10
        /*0318*/ 	.word	0x000000ff
        /*031c*/ 	.word	0x0000e050
        /*0320*/ 	.short	0x010a
        /*0322*/ 	.byte	0x07
	.zero		1


	//   ....[27]....
        /*0324*/ 	.word	0x00000d80
        /*0328*/ 	.word	0x000000ff
        /*032c*/ 	.word	0x0000e000
        /*0330*/ 	.short	0x010a
        /*0332*/ 	.byte	0x24
	.zero		1


	//   ....[28]....
        /*0334*/ 	.word	0x00000df0
        /*0338*/ 	.word	0x000000ff
        /*033c*/ 	.word	0x00000000
        /*0340*/ 	.short	0x010a
        /*0342*/ 	.byte	0x0a
	.zero		1


	//   ....[29]....
        /*0344*/ 	.word	0x00001a20
        /*0348*/ 	.word	0x00000009
        /*034c*/ 	.word	0x00000000
        /*0350*/ 	.short	0x0101
        /*0352*/ 	.byte	0x16
	.zero		1


	//   ....[30]....
        /*0354*/ 	.word	0x000027e0
        /*0358*/ 	.word	0x000000ff
        /*035c*/ 	.word	0x0000e008
        /*0360*/ 	.short	0x010a
        /*0362*/ 	.byte	0x24
	.zero		1


	//   ....[31]....
        /*0364*/ 	.word	0x00002900
        /*0368*/ 	.word	0x000000ff
        /*036c*/ 	.word	0x00000000
        /*0370*/ 	.short	0x0101
        /*0372*/ 	.byte	0x07
	.zero		1


	//   ....[32]....
        /*0374*/ 	.word	0x00002a50
        /*0378*/ 	.word	0x000000ff
        /*037c*/ 	.word	0x0000e000
        /*0380*/ 	.short	0x010a
        /*0382*/ 	.byte	0x06
	.zero		1


	//   ....[33]....
        /*0384*/ 	.word	0x00004540
        /*0388*/ 	.word	0x000000ff
        /*038c*/ 	.word	0x0000e000
        /*0390*/ 	.short	0x010a
        /*0392*/ 	.byte	0x06
	.zero		1


	//   ....[34]....
        /*0394*/ 	.word	0x00004800
        /*0398*/ 	.word	0x000000ff
        /*039c*/ 	.word	0x0000e000
        /*03a0*/ 	.short	0x010a
        /*03a2*/ 	.byte	0x06
	.zero		1


	//   ....[35]....
        /*03a4*/ 	.word	0x00004910
        /*03a8*/ 	.word	0x000000ff
        /*03ac*/ 	.word	0x00000000
        /*03b0*/ 	.short	0x0101
        /*03b2*/ 	.byte	0x06
	.zero		1


	//   ....[36]....
        /*03b4*/ 	.word	0x000049c0
        /*03b8*/ 	.word	0x000000ff
        /*03bc*/ 	.word	0x00000000
        /*03c0*/ 	.short	0x0101
        /*03c2*/ 	.byte	0x06
	.zero		1


	//   ....[37]....
        /*03c4*/ 	.word	0x00005160
        /*03c8*/ 	.word	0x000000ff
        /*03cc*/ 	.word	0x0000e098
        /*03d0*/ 	.short	0x010a
        /*03d2*/ 	.byte	0x04
	.zero		1


	//   ....[38]....
        /*03d4*/ 	.word	0x00006570
        /*03d8*/ 	.word	0x00000000
        /*03dc*/ 	.word	0x0000e090
        /*03e0*/ 	.short	0x0101
        /*03e2*/ 	.byte	0x24
	.zero		1


	//   ....[39]....
        /*03e4*/ 	.word	0x000066c0
        /*03e8*/ 	.word	0x00000004
        /*03ec*/ 	.word	0x0000e060
        /*03f0*/ 	.short	0x010a
        /*03f2*/ 	.byte	0x3f
	.zero		1


	//   ....[40]....
        /*03f4*/ 	.word	0x00006920
        /*03f8*/ 	.word	0x00000002
        /*03fc*/ 	.word	0x0000e028
        /*0400*/ 	.short	0x010a
        /*0402*/ 	.byte	0x3f
	.zero		1


	//   ....[41]....
        /*0404*/ 	.word	0x00006b60
        /*0408*/ 	.word	0x00000005
        /*040c*/ 	.word	0x0000e060
        /*0410*/ 	.short	0x010a
        /*0412*/ 	.byte	0x3f
	.zero		1


	//   ....[42]....
        /*0414*/ 	.word	0x00006dd0
        /*0418*/ 	.word	0x00000004
        /*041c*/ 	.word	0x0000e028
        /*0420*/ 	.short	0x010a
        /*0422*/ 	.byte	0x3f
	.zero		1


	//   ....[43]....
        /*0424*/ 	.word	0x00007100
        /*0428*/ 	.word	0x00000006
        /*042c*/ 	.word	0x0000e028
        /*0430*/ 	.short	0x010a
        /*0432*/ 	.byte	0x3f
	.zero		1


	//   ....[44]....
        /*0434*/ 	.word	0x00007370
        /*0438*/ 	.word	0x00000006
        /*043c*/ 	.word	0x0000e028
        /*0440*/ 	.short	0x010a
        /*0442*/ 	.byte	0x3f
	.zero		1


	//   ....[45]....
        /*0444*/ 	.word	0x000075d0
        /*0448*/ 	.word	0x00000003
        /*044c*/ 	.word	0x0000e050
        /*0450*/ 	.short	0x010a
        /*0452*/ 	.byte	0x3f
	.zero		1


	//   ....[46]....
        /*0454*/ 	.word	0x00007630
        /*0458*/ 	.word	0x00000003
        /*045c*/ 	.word	0x0000e000
        /*0460*/ 	.short	0x010a
        /*0462*/ 	.byte	0x3f
	.zero		1


	//   ....[47]....
        /*0464*/ 	.word	0x00007690
        /*0468*/ 	.word	0x00000004
        /*046c*/ 	.word	0x00000000
        /*0470*/ 	.short	0x010a
        /*0472*/ 	.byte	0x3f
	.zero		1


	//   ....[48]....
        /*0474*/ 	.word	0x000076f0
        /*0478*/ 	.word	0x00000009
        /*047c*/ 	.word	0x0000e008
        /*0480*/ 	.short	0x010a
        /*0482*/ 	.byte	0x3f
	.zero		1


	//   ....[49]....
        /*0484*/ 	.word	0x00007750
        /*0488*/ 	.word	0x00000004
        /*048c*/ 	.word	0x0000e000
        /*0490*/ 	.short	0x010a
        /*0492*/ 	.byte	0x3f
	.zero		1


	//   ....[50]....
        /*0494*/ 	.word	0x000077b0
        /*0498*/ 	.word	0x0000000a
        /*049c*/ 	.word	0x0000e000
        /*04a0*/ 	.short	0x010a
        /*04a2*/ 	.byte	0x3f
	.zero		1


	//   ....[51]....
        /*04a4*/ 	.word	0x00007810
        /*04a8*/ 	.word	0x00000003
        /*04ac*/ 	.word	0x0000e098
        /*04b0*/ 	.short	0x010a
        /*04b2*/ 	.byte	0x3f
	.zero		1


	//   ....[52]....
        /*04b4*/ 	.word	0x00007860
        /*04b8*/ 	.word	0x00000004
        /*04bc*/ 	.word	0x0000e060
        /*04c0*/ 	.short	0x010a
        /*04c2*/ 	.byte	0x3f
	.zero		1


	//   ....[53]....
        /*04c4*/ 	.word	0x000078b0
        /*04c8*/ 	.word	0x00000002
        /*04cc*/ 	.word	0x0000e028
        /*04d0*/ 	.short	0x010a
        /*04d2*/ 	.byte	0x3f
	.zero		1


	//   ....[54]....
        /*04d4*/ 	.word	0x00007900
        /*04d8*/ 	.word	0x00000005
        /*04dc*/ 	.word	0x0000e060
        /*04e0*/ 	.short	0x010a
        /*04e2*/ 	.byte	0x3f
	.zero		1


	//   ....[55]....
        /*04e4*/ 	.word	0x00007950
        /*04e8*/ 	.word	0x00000004
        /*04ec*/ 	.word	0x0000e028
        /*04f0*/ 	.short	0x010a
        /*04f2*/ 	.byte	0x3f
	.zero		1


	//   ....[56]....
        /*04f4*/ 	.word	0x000079a0
        /*04f8*/ 	.word	0x00000006
        /*04fc*/ 	.word	0x0000e028
        /*0500*/ 	.short	0x010a
        /*0502*/ 	.byte	0x3f
	.zero		1


	//   ....[57]....
        /*0504*/ 	.word	0x000079f0
        /*0508*/ 	.word	0x00000006
        /*050c*/ 	.word	0x0000e028
        /*0510*/ 	.short	0x010a
        /*0512*/ 	.byte	0x3f
	.zero		1


	//----- nvinfo : EIATTR_NUM_MBARRIERS
	.align		4
.L_37:
        /*0514*/ 	.byte	0x03, 0x38
        /*0516*/ 	.short	0x001a


	//----- nvinfo : EIATTR_EXIT_INSTR_OFFSETS
	.align		4
        /*0518*/ 	.byte	0x04, 0x1c
        /*051a*/ 	.short	(.L_39 - .L_38)


	//   ....[0]....
.L_38:
        /*051c*/ 	.word	0x000009b0


	//   ....[1]....
        /*0520*/ 	.word	0x00006580


	//   ....[2]....
        /*0524*/ 	.word	0x000065c0


	//   ....[3]....
        /*0528*/ 	.word	0x00006fd0


	//   ....[4]....
        /*052c*/ 	.word	0x000075b0


	//----- nvinfo : EIATTR_MAX_THREADS
	.align		4
.L_39:
        /*0530*/ 	.byte	0x04, 0x05
        /*0532*/ 	.short	(.L_41 - .L_40)
.L_40:
        /*0534*/ 	.word	0x00000180
        /*0538*/ 	.word	0x00000001
        /*053c*/ 	.word	0x00000001


	//----- nvinfo : EIATTR_CRS_STACK_SIZE
	.align		4
.L_41:
        /*0540*/ 	.byte	0x04, 0x1e
        /*0542*/ 	.short	(.L_43 - .L_42)
.L_42:
        /*0544*/ 	.word	0x00000000


	//----- nvinfo : EIATTR_CBANK_PARAM_SIZE
	.align		4
.L_43:
        /*0548*/ 	.byte	0x03, 0x19
        /*054a*/ 	.short	0x0870


	//----- nvinfo : EIATTR_PARAM_CBANK
	.align		4
        /*054c*/ 	.byte	0x04, 0x0a
        /*054e*/ 	.short	(.L_45 - .L_44)
	.align		4
.L_44:
        /*0550*/ 	.word	index@(.nv.constant0._ZN7cutlass13device_kernelINS_4fmha6kernel28FmhaKernelTmaWarpSpecializedINS1_10collective30FmhaMainloopTmaWarpSpecializedINS_12float_e4m3_tEffN4cute5tupleIJNS7_1CILi128EEENS9_ILi64EEESA_EEENS8_IJiNS9_ILi1EEENS8_IJiiEEEEEESF_NS8_IJSD_iSE_EEENS4_13DefaultFusionEJEEENS4_15FmhaFwdEpilogueIS6_fNS8_IJSB_SA_SB_EEEEENS2_23IndividualTileSchedulerEJEEEEEvNT_6ParamsE)
        /*0554*/ 	.short	0x0210
        /*0556*/ 	.short	0x0870


	//----- nvinfo : EIATTR_SW_WAR
	.align		4
.L_45:
        /*0558*/ 	.byte	0x04, 0x36
        /*055a*/ 	.short	(.L_47 - .L_46)
.L_46:
        /*055c*/ 	.word	0x00000008
.L_47:


//--------------------- .nv.callgraph             --------------------------
	.section	.nv.callgraph,"",@"SHT_CUDA_CALLGRAPH"
	.align	4
	.sectionentsize	8
	.align		4
        /*0000*/ 	.word	0x00000000
	.align		4
        /*0004*/ 	.word	0xffffffff
	.align		4
        /*0008*/ 	.word	index@(_ZN7cutlass13device_kernelINS_4fmha6kernel28FmhaKernelTmaWarpSpecializedINS1_10collective30FmhaMainloopTmaWarpSpecializedINS_12float_e4m3_tEffN4cute5tupleIJNS7_1CILi128EEENS9_ILi64EEESA_EEENS8_IJiNS9_ILi1EEENS8_IJiiEEEEEESF_NS8_IJSD_iSE_EEENS4_13DefaultFusionEJEEENS4_15FmhaFwdEpilogueIS6_fNS8_IJSB_SA_SB_EEEEENS2_23IndividualTileSchedulerEJEEEEEvNT_6ParamsE)
	.align		4
        /*000c*/ 	.word	index@(__assertfail)
	.align		4
        /*0010*/ 	.word	0x00000000
	.align		4
        /*0014*/ 	.word	0xfffffffe
	.align		4
        /*0018*/ 	.word	0x00000000
	.align		4
        /*001c*/ 	.word	0xfffffffd
	.align		4
        /*0020*/ 	.word	0x00000000
	.align		4
        /*0024*/ 	.word	0xfffffffc


//--------------------- .nv.constant4             --------------------------
	.section	.nv.constant4,"a",@progbits
	.align	8
	.align		8
.nv.constant4:
        /*0000*/ 	.dword	__assertfail
	.align		8
        /*0008*/ 	.dword	__unnamed_1
	.align		8
        /*0010*/ 	.dword	_ZN39_INTERNAL_b421053e_4_k_cu_1759016d_39254cuda3std3__45__cpo5beginE
	.align		8
        /*0018*/ 	.dword	_ZN39_INTERNAL_b421053e_4_k_cu_1759016d_39254cuda3std3__45__cpo3endE
	.align		8
        /*0020*/ 	.dword	_ZN39_INTERNAL_b421053e_4_k_cu_1759016d_39254cuda3std3__45__cpo6cbeginE
	.align		8
        /*0028*/ 	.dword	_ZN39_INTERNAL_b421053e_4_k_cu_1759016d_39254cuda3std3__45__cpo4cendE
	.align		8
        /*0030*/ 	.dword	_ZN39_INTERNAL_b421053e_4_k_cu_1759016d_39254cuda3std3__441_GLOBAL__N__b421053e_4_k_cu_1759016d_39256ignoreE
	.align		8
        /*0038*/ 	.dword	_ZN39_INTERNAL_b421053e_4_k_cu_1759016d_39254cuda3std3__419piecewise_constructE
	.align		8
        /*0040*/ 	.dword	_ZN39_INTERNAL_b421053e_4_k_cu_1759016d_39254cuda3std3__48in_placeE
	.align		8
        /*0048*/ 	.dword	_ZN39_INTERNAL_b421053e_4_k_cu_1759016d_39254cuda3std6ranges3__45__cpo4swapE
	.align		8
        /*0050*/ 	.dword	_ZN39_INTERNAL_b421053e_4_k_cu_1759016d_39254cuda3std6ranges3__45__cpo9iter_moveE
	.align		8
        /*0058*/ 	.dword	_ZN39_INTERNAL_b421053e_4_k_cu_1759016d_39254cute7productE
	.align		8
        /*0060*/ 	.dword	_ZN39_INTERNAL_b421053e_4_k_cu_1759016d_39254cute1_E
	.align		8
        /*0068*/ 	.dword	$str$24
	.align		8
        /*0070*/ 	.dword	$str$25


//--------------------- .text._ZN7cutlass13device_kernelINS_4fmha6kernel28FmhaKernelTmaWarpSpecializedINS1_10collective30FmhaMainloopTmaWarpSpecializedINS_12float_e4m3_tEffN4cute5tupleIJNS7_1CILi128EEENS9_ILi64EEESA_EEENS8_IJiNS9_ILi1EEENS8_IJiiEEEEEESF_NS8_IJSD_iSE_EEENS4_13DefaultFusionEJEEENS4_15FmhaFwdEpilogueIS6_fNS8_IJSB_SA_SB_EEEEENS2_23IndividualTileSchedulerEJEEEEEvNT_6ParamsE --------------------------
	.section	.text._ZN7cutlass13device_kernelINS_4fmha6kernel28FmhaKernelTmaWarpSpecializedINS1_10collective30FmhaMainloopTmaWarpSpecializedINS_12float_e4m3_tEffN4cute5tupleIJNS7_1CILi128EEENS9_ILi64EEESA_EEENS8_IJiNS9_ILi1EEENS8_IJiiEEEEEESF_NS8_IJSD_iSE_EEENS4_13DefaultFusionEJEEENS4_15FmhaFwdEpilogueIS6_fNS8_IJSB_SA_SB_EEEEENS2_23IndividualTileSchedulerEJEEEEEvNT_6ParamsE,"ax",@progbits
	.align	128
.text._ZN7cutlass13device_kernelINS_4fmha6kernel28FmhaKernelTmaWarpSpecializedINS1_10collective30FmhaMainloopTmaWarpSpecializedINS_12float_e4m3_tEffN4cute5tupleIJNS7_1CILi128EEENS9_ILi64EEESA_EEENS8_IJiNS9_ILi1EEENS8_IJiiEEEEEESF_NS8_IJSD_iSE_EEENS4_13DefaultFusionEJEEENS4_15FmhaFwdEpilogueIS6_fNS8_IJSB_SA_SB_EEEEENS2_23IndividualTileSchedulerEJEEEEEvNT_6ParamsE:
        .type           _ZN7cutlass13device_kernelINS_4fmha6kernel28FmhaKernelTmaWarpSpecializedINS1_10collective30FmhaMainloopTmaWarpSpecializedINS_12float_e4m3_tEffN4cute5tupleIJNS7_1CILi128EEENS9_ILi64EEESA_EEENS8_IJiNS9_ILi1EEENS8_IJiiEEEEEESF_NS8_IJSD_iSE_EEENS4_13DefaultFusionEJEEENS4_15FmhaFwdEpilogueIS6_fNS8_IJSB_SA_SB_EEEEENS2_23IndividualTileSchedulerEJEEEEEvNT_6ParamsE,@function
        .size           _ZN7cutlass13device_kernelINS_4fmha6kernel28FmhaKernelTmaWarpSpecializedINS1_10collective30FmhaMainloopTmaWarpSpecializedINS_12float_e4m3_tEffN4cute5tupleIJNS7_1CILi128EEENS9_ILi64EEESA_EEENS8_IJiNS9_ILi1EEENS8_IJiiEEEEEESF_NS8_IJSD_iSE_EEENS4_13DefaultFusionEJEEENS4_15FmhaFwdEpilogueIS6_fNS8_IJSB_SA_SB_EEEEENS2_23IndividualTileSchedulerEJEEEEEvNT_6ParamsE,(.L_x_107 - _ZN7cutlass13device_kernelINS_4fmha6kernel28FmhaKernelTmaWarpSpecializedINS1_10collective30FmhaMainloopTmaWarpSpecializedINS_12float_e4m3_tEffN4cute5tupleIJNS7_1CILi128EEENS9_ILi64EEESA_EEENS8_IJiNS9_ILi1EEENS8_IJiiEEEEEESF_NS8_IJSD_iSE_EEENS4_13DefaultFusionEJEEENS4_15FmhaFwdEpilogueIS6_fNS8_IJSB_SA_SB_EEEEENS2_23IndividualTileSchedulerEJEEEEEvNT_6ParamsE)
        .other          _ZN7cutlass13device_kernelINS_4fmha6kernel28FmhaKernelTmaWarpSpecializedINS1_10collective30FmhaMainloopTmaWarpSpecializedINS_12float_e4m3_tEffN4cute5tupleIJNS7_1CILi128EEENS9_ILi64EEESA_EEENS8_IJiNS9_ILi1EEENS8_IJiiEEEEEESF_NS8_IJSD_iSE_EEENS4_13DefaultFusionEJEEENS4_15FmhaFwdEpilogueIS6_fNS8_IJSB_SA_SB_EEEEENS2_23IndividualTileSchedulerEJEEEEEvNT_6ParamsE,@"STO_CUDA_ENTRY STV_DEFAULT"
_ZN7cutlass13device_kernelINS_4fmha6kernel28FmhaKernelTmaWarpSpecializedINS1_10collective30FmhaMainloopTmaWarpSpecializedINS_12float_e4m3_tEffN4cute5tupleIJNS7_1CILi128EEENS9_ILi64EEESA_EEENS8_IJiNS9_ILi1EEENS8_IJiiEEEEEESF_NS8_IJSD_iSE_EEENS4_13DefaultFusionEJEEENS4_15FmhaFwdEpilogueIS6_fNS8_IJSB_SA_SB_EEEEENS2_23IndividualTileSchedulerEJEEEEEvNT_6ParamsE:
[----:B------:R-:W1:Y:S01]  /*0000*/  LDC R1, c[0x0][0x28] ;  /* 0x00000a00ff017b82 */ /* 0x000e620000000800 */
[----:B------:R-:W2:Y:S01]  /*0010*/  S2R R0, SR_TID.X ;  /* 0x0000000000007919 */ /* 0x000ea20000002100 */
[----:B------:R-:W-:Y:S01]  /*0020*/  ELECT P1, URZ, PT ;  /* 0x00000000003f782f */ /* 0x000fe20003820000 */
[----:B------:R-:W-:Y:S01]  /*0030*/  BSSY B0, `(.L_x_0) ;  /* 0x0000017000007945 */ /* 0x000fe20003800000 */
[----:B--2---:R-:W-:-:S05]  /*0040*/  SHF.R.U32.HI R2, RZ, 0x5, R0 ;  /* 0x00000005ff027819 */ /* 0x004fca0000011600 */
[----:B------:R-:W2:Y:S02]  /*0050*/  SHFL.IDX PT, R3, R2, RZ, 0x1f ;  /* 0x00001fff02037589 */ /* 0x000ea400000e0000 */
[----:B--2---:R-:W-:Y:S02]  /*0060*/  R2UR UR4, R3 ;  /* 0x00000000030472ca */ /* 0x004fe400000e0000 */
[----:B------:R-:W-:-:S06]  /*0070*/  SHF.R.U32.HI R3, RZ, 0x7, R0 ;  /* 0x00000007ff037819 */ /* 0x000fcc0000011600 */
[----:B------:R-:W2:Y:S05]  /*0080*/  SHFL.IDX PT, R3, R3, RZ, 0x1f ;  /* 0x00001fff03037589 */ /* 0x000eaa00000e0000 */
[----:B------:R-:W-:Y:S02]  /*0090*/  USHF.R.S32.HI UR5, URZ, 0x1f, UR4 ;  /* 0x0000001f3f057899 */ /* 0x000fe40008011404 */
[----:B------:R-:W-:Y:S02]  /*00a0*/  ISETP.NE.OR P0, PT, RZ, UR4, !P1 ;  /* 0x00000004ff007c0c */ /* 0x000fe4000cf05670 */
[----:B------:R-:W-:-:S04]  /*00b0*/  ULEA.HI UR5, UR5, UR4, URZ, 0x2 ;  /* 0x0000000405057291 */ /* 0x000fc8000f8f103f */
[----:B------:R-:W-:-:S04]  /*00c0*/  ULOP3.LUT UR5, UR5, 0xfffffffc, URZ, 0xc0, !UPT ;  /* 0xfffffffc05057892 */ /* 0x000fc8000f8ec03f */
[----:B------:R-:W-:-:S03]  /*00d0*/  UIADD3 UR7, UR4, -UR5, URZ ;  /* 0x8000000504077290 */ /* 0x000fc6000fffe03f */
[----:B-1----:R-:W-:Y:S09]  /*00e0*/  @P0 BRA `(.L_x_1) ;  /* 0x00000000002c0947 */ /* 0x002ff20003800000 */
[----:B------:R-:W-:Y:S02]  /*00f0*/  ULDC.64 UR4, c[0x0][0x198] ;  /* 0x0000660000047ab9 */ /* 0x000fe40000000a00 */
[----:B------:R-:W-:Y:S02]  /*0100*/  UIADD3 UR8, UP0, UR4, 0xf0, URZ ;  /* 0x000000f004087890 */ /* 0x000fe4000ff1e03f */
[----:B------:R-:W-:Y:S02]  /*0110*/  UIADD3 UR10, UP1, UR4, 0x1f0, URZ ;  /* 0x000001f0040a7890 */ /* 0x000fe4000ff3e03f */
[----:B------:R-:W-:Y:S02]  /*0120*/  UIADD3 UR4, UP2, UR4, 0x2f0, URZ ;  /* 0x000002f004047890 */ /* 0x000fe4000ff5e03f */
[----:B------:R-:W-:Y:S02]  /*0130*/  UIADD3.X UR9, URZ, UR5, URZ, UP0, !UPT ;  /* 0x000000053f097290 */ /* 0x000fe400087fe43f */
[----:B------:R-:W-:-:S02]  /*0140*/  UIADD3.X UR11, URZ, UR5, URZ, UP1, !UPT ;  /* 0x000000053f0b7290 */ /* 0x000fc40008ffe43f */
[----:B------:R-:W-:-:S05]  /*0150*/  UIADD3.X UR5, URZ, UR5, URZ, UP2, !UPT ;  /* 0x000000053f057290 */ /* 0x000fca00097fe43f */
[----:B------:R1:W-:Y:S02]  /*0160*/  UTMACCTL.PF [UR8] ;  /* 0x00000000080079b9 */ /* 0x0003e40008040000 */
[----:B------:R1:W-:Y:S02]  /*0170*/  UTMACCTL.PF [UR10] ;  /* 0x000000000a0079b9 */ /* 0x0003e40008040000 */
[----:B------:R1:W-:Y:S02]  /*0180*/  UTMACCTL.PF [UR4] ;  /* 0x00000000040079b9 */ /* 0x0003e40008040000 */
[----:B-1----:R-:W-:Y:S01]  /*0190*/  NOP ;  /* 0x0000000000007918 */ /* 0x002fe20000000000 */
.L_x_1:
[----:B------:R-:W-:Y:S05]  /*01a0*/  BSYNC B0 ;  /* 0x0000000000007941 */ /* 0x000fea0003800000 */
.L_x_0:
[----:B------:R-:W1:Y:S01]  /*01b0*/  SHFL.IDX PT, R4, R2, RZ, 0x1f ;  /* 0x00001fff02047589 */ /* 0x000e6200000e0000 */
[----:B--2---:R-:W-:Y:S01]  /*01c0*/  R2UR UR37, R3 ;  /* 0x00000000032572ca */ /* 0x004fe200000e0000 */
[----:B------:R-:W-:-:S12]  /*01d0*/  UISETP.NE.AND UP0, UPT, UR7, 0x1, UPT ;  /* 0x000000010700788c */ /* 0x000fd8000bf05270 */
[----:B------:R-:W-:Y:S02]  /*01e0*/  UIADD3 UR10, UR37, -0x1, URZ ;  /* 0xffffffff250a7890 */ /* 0x000fe4000fffe03f */
[----:B------:R-:W-:Y:S02]  /*01f0*/  UISETP.EQ.AND UP0, UPT, UR37, URZ, !UP0 ;  /* 0x0000003f2500728c */ /* 0x000fe4000c702270 */
[----:B------:R-:W-:Y:S02]  /*0200*/  UISETP.GE.U32.AND UP1, UPT, UR10, 0x4, UPT ;  /* 0x000000040a00788c */ /* 0x000fe4000bf26070 */
[----:B------:R-:W-:Y:S01]  /*0210*/  USEL UR6, URZ, 0x1, !UP0 ;  /* 0x000000013f067887 */ /* 0x000fe2000c000000 */
[----:B-1----:R-:W-:-:S03]  /*0220*/  ISETP.NE.AND P0, PT, R4, RZ, PT ;  /* 0x000000ff0400720c */ /* 0x002fc60003f05270 */
[----:B------:R-:W-:-:S10]  /*0230*/  USEL UR6, UR6, 0x2, UP1 ;  /* 0x0000000206067887 */ /* 0x000fd40008800000 */
[----:B------:R-:W-:Y:S05]  /*0240*/  @P0 BRA `(.L_x_2) ;  /* 0x0000000000480947 */ /* 0x000fea0003800000 */
[----:B------:R-:W1:Y:S01]  /*0250*/  S2UR UR11, SR_CgaCtaId ;  /* 0x00000000000b79c3 */ /* 0x000e620000008800 */
[----:B------:R-:W-:Y:S01]  /*0260*/  UMOV UR4, 0x400 ;  /* 0x0000040000047882 */ /* 0x000fe20000000000 */
[----:B------:R-:W-:Y:S01]  /*0270*/  UMOV UR5, 0x1 ;  /* 0x0000000100057882 */ /* 0x000fe20000000000 */
[----:B------:R-:W-:Y:S01]  /*0280*/  UMOV UR8, 0x80 ;  /* 0x0000008000087882 */ /* 0x000fe20000000000 */
[----:B------:R-:W-:Y:S01]  /*0290*/  ELECT P0, URZ, PT ;  /* 0x00000000003f782f */ /* 0x000fe20003800000 */
[----:B------:R-:W-:-:S04]  /*02a0*/  UIADD3 UR8, -UR8, 0x100000, URZ ;  /* 0x0010000008087890 */ /* 0x000fc8000fffe13f */
[----:B------:R-:W-:Y:S02]  /*02b0*/  USHF.L.U32 UR9, UR8, 0xb, URZ ;  /* 0x0000000b08097899 */ /* 0x000fe4000800063f */
[----:B------:R-:W-:Y:S02]  /*02c0*/  USHF.L.U32 UR8, UR8, 0x1, URZ ;  /* 0x0000000108087899 */ /* 0x000fe4000800063f */
[----:B-1----:R-:W-:Y:S02]  /*02d0*/  ULEA UR11, UR11, UR4, 0x18 ;  /* 0x000000040b0b7291 */ /* 0x002fe4000f8ec03f */
[----:B------:R-:W-:-:S04]  /*02e0*/  UIADD3 UR4, -UR5, 0x100000, URZ ;  /* 0x0010000005047890 */ /* 0x000fc8000fffe13f */
[----:B------:R-:W-:Y:S02]  /*02f0*/  USHF.L.U32 UR5, UR4, 0xb, URZ ;  /* 0x0000000b04057899 */ /* 0x000fe4000800063f */
[----:B------:R-:W-:Y:S01]  /*0300*/  USHF.L.U32 UR4, UR4, 0x1, URZ ;  /* 0x0000000104047899 */ /* 0x000fe2000800063f */
[----:B------:R-:W1:Y:S11]  /*0310*/  FENCE.VIEW.ASYNC.S ;  /* 0x00000000000073c6 */ /* 0x000e760000000000 */
[----:B-1----:R1:W2:Y:S01]  /*0320*/  SYNCS.EXCH.64 URZ, [UR11+0xe050], UR4 ;  /* 0x00e050040b3f75b2 */ /* 0x0022a20008000100 */
[----:B------:R1:W3:Y:S01]  /*0330*/  SYNCS.EXCH.64 URZ, [UR11+0xe060], UR8 ;  /* 0x00e060080b3f75b2 */ /* 0x0002e20008000100 */
[----:B------:R1:W4:Y:S01]  /*0340*/  SYNCS.EXCH.64 URZ, [UR11+0xe058], UR4 ;  /* 0x00e058040b3f75b2 */ /* 0x0003220008000100 */
[----:B------:R1:W1:Y:S01]  /*0350*/  SYNCS.EXCH.64 URZ, [UR11+0xe068], UR8 ;  /* 0x00e068080b3f75b2 */ /* 0x0002620008000100 */
[----:B------:R-:W-:Y:S01]  /*0360*/  NOP ;  /* 0x0000000000007918 */ /* 0x000fe20000000000 */
.L_x_2:
[----:B------:R-:W5:Y:S01]  /*0370*/  SHFL.IDX PT, R3, R2, RZ, 0x1f ;  /* 0x00001fff02037589 */ /* 0x000f6200000e0000 */
[----:B------:R-:W-:Y:S01]  /*0380*/  NOP ;  /* 0x0000000000007918 */ /* 0x000fe20000000000 */
[----:B-----5:R-:W-:-:S13]  /*0390*/  ISETP.NE.AND P0, PT, R3, RZ, PT ;  /* 0x000000ff0300720c */ /* 0x020fda0003f05270 */
[----:B------:R-:W-:Y:S05]  /*03a0*/  @P0 BRA `(.L_x_3) ;  /* 0x0000000000600947 */ /* 0x000fea0003800000 */
[----:B-1----:R-:W1:Y:S01]  /*03b0*/  S2UR UR5, SR_CgaCtaId ;  /* 0x00000000000579c3 */ /* 0x002e620000008800 */
[----:B------:R-:W-:Y:S01]  /*03c0*/  UMOV UR4, 0x400 ;  /* 0x0000040000047882 */ /* 0x000fe20000000000 */
[----:B------:R-:W-:Y:S01]  /*03d0*/  UMOV UR8, 0x1 ;  /* 0x0000000100087882 */ /* 0x000fe20000000000 */
[----:B------:R-:W-:Y:S01]  /*03e0*/  UMOV UR12, 0x100 ;  /* 0x00000100000c7882 */ /* 0x000fe20000000000 */
[----:B------:R-:W-:-:S04]  /*03f0*/  UIADD3 UR8, -UR8, 0x100000, URZ ;  /* 0x0010000008087890 */ /* 0x000fc8000fffe13f */
[----:B------:R-:W-:Y:S02]  /*0400*/  USHF.L.U32 UR9, UR8, 0xb, URZ ;  /* 0x0000000b08097899 */ /* 0x000fe4000800063f */
[----:B------:R-:W-:Y:S01]  /*0410*/  USHF.L.U32 UR8, UR8, 0x1, URZ ;  /* 0x0000000108087899 */ /* 0x000fe2000800063f */
[----:B------:R-:W-:Y:S01]  /*0420*/  ELECT P0, URZ, PT ;  /* 0x00000000003f782f */ /* 0x000fe20003800000 */
[----:B-1----:R-:W-:Y:S02]  /*0430*/  ULEA UR11, UR5, UR4, 0x18 ;  /* 0x00000004050b7291 */ /* 0x002fe4000f8ec03f */
[----:B------:R-:W-:-:S04]  /*0440*/  UIADD3 UR4, -UR12, 0x100000, URZ ;  /* 0x001000000c047890 */ /* 0x000fc8000fffe13f */
[----:B------:R-:W-:Y:S02]  /*0450*/  USHF.L.U32 UR5, UR4, 0xb, URZ ;  /* 0x0000000b04057899 */ /* 0x000fe4000800063f */
[----:B------:R-:W-:Y:S01]  /*0460*/  USHF.L.U32 UR4, UR4, 0x1, URZ ;  /* 0x0000000104047899 */ /* 0x000fe2000800063f */
[----:B------:R-:W1:Y:S03]  /*0470*/  FENCE.VIEW.ASYNC.S ;  /* 0x00000000000073c6 */ /* 0x000e660000000000 */
[----:B-1----:R1:W1:Y:S08]  /*0480*/  SYNCS.EXCH.64 URZ, [UR11+0xe000], UR8 ;  /* 0x00e000080b3f75b2 */ /* 0x0022700008000100 */
[----:B------:R1:W1:Y:S01]  /*0490*/  SYNCS.EXCH.64 URZ, [UR11+0xe028], UR4 ;  /* 0x00e028040b3f75b2 */ /* 0x0002620008000100 */
        /* <DEDUP_REMOVED lines=8> */
[----:B------:R-:W-:Y:S01]  /*0520*/  NOP ;  /* 0x0000000000007918 */ /* 0x000fe20000000000 */
.L_x_3:
        /* <DEDUP_REMOVED lines=21> */
[----:B------:R-:W-:Y:S01]  /*0680*/  NOP ;  /* 0x0000000000007918 */ /* 0x000fe20000000000 */
.L_x_4:
[----:B------:R-:W5:Y:S01]  /*0690*/  SHFL.IDX PT, R3, R2, RZ, 0x1f ;  /* 0x00001fff02037589 */ /* 0x000f6200000e0000 */
[----:B------:R-:W-:Y:S01]  /*06a0*/  ELECT P0, URZ, PT ;  /* 0x00000000003f782f */ /* 0x000fe20003800000 */
[----:B------:R-:W-:Y:S01]  /*06b0*/  NOP ;  /* 0x0000000000007918 */ /* 0x000fe20000000000 */
[----:B-1----:R-:W-:Y:S02]  /*06c0*/  UMOV UR4, 0x80 ;  /* 0x0000008000047882 */ /* 0x002fe40000000000 */
[C---:B-----5:R-:W-:Y:S02]  /*06d0*/  ISETP.NE.OR P0, PT, R3.reuse, RZ, !P0 ;  /* 0x000000ff0300720c */ /* 0x060fe40004705670 */
[----:B------:R-:W-:-:S11]  /*06e0*/  ISETP.NE.AND P2, PT, R3, RZ, PT ;  /* 0x000000ff0300720c */ /* 0x000fd60003f45270 */
[----:B------:R-:W-:Y:S01]  /*06f0*/  VOTEU.ALL UP0, P0 ;  /* 0x00000000003f7886 */ /* 0x000fe20000000000 */
[----:B------:R-:W-:Y:S01]  /*0700*/  VOTEU.ALL UP2, P0 ;  /* 0x00000000003f7886 */ /* 0x000fe20000040000 */
[----:B------:R-:W-:Y:S01]  /*0710*/  VOTEU.ALL UP3, P0 ;  /* 0x00000000003f7886 */ /* 0x000fe20000060000 */
[----:B------:R-:W-:Y:S02]  /*0720*/  VOTEU.ALL UP4, P0 ;  /* 0x00000000003f7886 */ /* 0x000fe40000080000 */
[----:B------:R-:W1:Y:S01]  /*0730*/  @!UP0 S2UR UR9, SR_CgaCtaId ;  /* 0x00000000000989c3 */ /* 0x000e620000008800 */
[----:B------:R-:W-:Y:S01]  /*0740*/  @!UP0 UMOV UR8, 0x400 ;  /* 0x0000040000088882 */ /* 0x000fe20000000000 */
[----:B------:R-:W-:-:S04]  /*0750*/  @!UP0 UIADD3 UR4, -UR4, 0x100000, URZ ;  /* 0x0010000004048890 */ /* 0x000fc8000fffe13f */
[----:B------:R-:W-:Y:S02]  /*0760*/  @!UP0 USHF.L.U32 UR5, UR4, 0xb, URZ ;  /* 0x0000000b04058899 */ /* 0x000fe4000800063f */
[----:B------:R-:W-:Y:S02]  /*0770*/  @!UP0 USHF.L.U32 UR4, UR4, 0x1, URZ ;  /* 0x0000000104048899 */ /* 0x000fe4000800063f */
[----:B-1----:R-:W-:Y:S01]  /*0780*/  @!UP0 ULEA UR8, UR9, UR8, 0x18 ;  /* 0x0000000809088291 */ /* 0x002fe2000f8ec03f */
[----:B------:R-:W-:Y:S01]  /*0790*/  VOTEU.ALL UP0, P0 ;  /* 0x00000000003f7886 */ /* 0x000fe20000000000 */
[----:B------:R-:W1:Y:S10]  /*07a0*/  FENCE.VIEW.ASYNC.S ;  /* 0x00000000000073c6 */ /* 0x000e740000000000 */
[----:B-1----:R1:W1:Y:S01]  /*07b0*/  @!UP0 SYNCS.EXCH.64 URZ, [UR8+0xe090], UR4 ;  /* 0x00e09004083f85b2 */ /* 0x0022620008000100 */
[----:B------:R1:W1:Y:S01]  /*07c0*/  @!UP2 SYNCS.EXCH.64 URZ, [UR8+0xe098], UR4 ;  /* 0x00e09804083fa5b2 */ /* 0x0002620008000100 */
[----:B------:R1:W1:Y:S01]  /*07d0*/  @!UP3 SYNCS.EXCH.64 URZ, [UR8+0xe0a0], UR4 ;  /* 0x00e0a004083fb5b2 */ /* 0x0002620008000100 */
[----:B------:R1:W1:Y:S01]  /*07e0*/  @!UP4 SYNCS.EXCH.64 URZ, [UR8+0xe0a8], UR4 ;  /* 0x00e0a804083fc5b2 */ /* 0x0002620008000100 */
[----:B------:R-:W-:Y:S01]  /*07f0*/  NOP ;  /* 0x0000000000007918 */ /* 0x000fe20000000000 */
[----:B------:R-:W-:Y:S05]  /*0800*/  @P2 BRA `(.L_x_5) ;  /* 0x0000000000482947 */ /* 0x000fea0003800000 */
[----:B-1----:R-:W1:Y:S01]  /*0810*/  S2UR UR5, SR_CgaCtaId ;  /* 0x00000000000579c3 */ /* 0x002e620000008800 */
[----:B------:R-:W-:Y:S01]  /*0820*/  UMOV UR4, 0x400 ;  /* 0x0000040000047882 */ /* 0x000fe20000000000 */
[----:B------:R-:W-:Y:S01]  /*0830*/  UMOV UR8, 0x20 ;  /* 0x0000002000087882 */ /* 0x000fe20000000000 */
[----:B------:R-:W-:Y:S01]  /*0840*/  UMOV UR9, 0x80 ;  /* 0x0000008000097882 */ /* 0x000fe20000000000 */
[----:B------:R-:W-:Y:S01]  /*0850*/  ELECT P0, URZ, PT ;  /* 0x00000000003f782f */ /* 0x000fe20003800000 */
[----:B-1----:R-:W-:Y:S02]  /*0860*/  ULEA UR11, UR5, UR4, 0x18 ;  /* 0x00000004050b7291 */ /* 0x002fe4000f8ec03f */
[----:B------:R-:W-:-:S04]  /*0870*/  UIADD3 UR4, -UR8, 0x100000, URZ ;  /* 0x0010000008047890 */ /* 0x000fc8000fffe13f */
[----:B------:R-:W-:Y:S02]  /*0880*/  USHF.L.U32 UR5, UR4, 0xb, URZ ;  /* 0x0000000b04057899 */ /* 0x000fe4000800063f */
[----:B------:R-:W-:Y:S02]  /*0890*/  USHF.L.U32 UR4, UR4, 0x1, URZ ;  /* 0x0000000104047899 */ /* 0x000fe4000800063f */
        /* <DEDUP_REMOVED lines=9> */
.L_x_5:
[----:B------:R-:W-:Y:S01]  /*0930*/  ISETP.NE.AND P0, PT, RZ, UR37, PT ;  /* 0x00000025ff007c0c */ /* 0x000fe2000bf05270 */
[----:B------:R-:W-:Y:S01]  /*0940*/  IMAD.U32 R2, RZ, RZ, UR7 ;  /* 0x00000007ff027e24 */ /* 0x000fe2000f8e00ff */
[----:B------:R-:W-:Y:S01]  /*0950*/  NOP ;  /* 0x0000000000007918 */ /* 0x000fe20000000000 */
[----:B-1234-:R-:W-:Y:S03]  /*0960*/  BAR.SYNC.DEFER_BLOCKING 0x0 ;  /* 0x0000000000007b1d */ /* 0x01efe60000010000 */
[----:B------:R-:W-:-:S07]  /*0970*/  ISETP.EQ.AND P2, PT, R2, 0x1, P1 ;  /* 0x000000010200780c */ /* 0x000fce0000f42270 */
[----:B------:R-:W-:Y:S06]  /*0980*/  @!P0 BRA `(.L_x_6) ;  /* 0x0000005c00008947 */ /* 0x000fec0003800000 */
[----:B------:R-:W-:-:S06]  /*0990*/  UISETP.GT.U32.AND UP0, UPT, UR10, 0x3, UPT ;  /* 0x000000030a00788c */ /* 0x000fcc000bf04070 */
[----:B------:R-:W-:-:S13]  /*09a0*/  PLOP3.LUT P0, PT, PT, PT, UP0, 0x80, 0x0 ;  /* 0x000000000000781c */ /* 0x000fda0003f0f008 */
[----:B------:R-:W-:Y:S05]  /*09b0*/  @P0 EXIT ;  /* 0x000000000000094d */ /* 0x000fea0003800000 */
.L_x_7:
[----:B------:R-:W-:-:S08]  /*09c0*/  NOP ;  /* 0x0000000000007918 */ /* 0x000fd00000000000 */
[----:B------:R-:W1:Y:S02]  /*09d0*/  USETMAXREG.TRY_ALLOC.CTAPOOL UP0, 0xf0 ;  /* 0x000000f0000079c8 */ /* 0x000e640008000600 */
[----:B-1----:R-:W-:-:S13]  /*09e0*/  PLOP3.LUT P0, PT, PT, PT, UP0, 0x80, 0x0 ;  /* 0x000000000000781c */ /* 0x002fda0003f0f008 */
[----:B------:R-:W-:Y:S05]  /*09f0*/  @!P0 BRA `(.L_x_7) ;  /* 0xfffffffc00f08947 */ /* 0x000fea000383ffff */
[----:B------:R-:W-:Y:S01]  /*0a00*/  UISETP.NE.AND UP0, UPT, UR37, 0x1, UPT ;  /* 0x000000012500788c */ /* 0x000fe2000bf05270 */
[----:B------:R-:W1:Y:S01]  /*0a10*/  S2UR UR42, SR_CTAID.X ;  /* 0x00000000002a79c3 */ /* 0x000e620000002500 */
[----:B------:R-:W-:Y:S01]  /*0a20*/  UMOV UR4, URZ ;  /* 0x0000003f00047c82 */ /* 0x000fe20008000000 */
[----:B------:R-:W-:-:S03]  /*0a30*/  UMOV UR5, URZ ;  /* 0x0000003f00057c82 */ /* 0x000fc60008000000 */
[----:B------:R-:W-:-:S13]  /*0a40*/  PLOP3.LUT P0, PT, PT, PT, UP0, 0x80, 0x0 ;  /* 0x000000000000781c */ /* 0x000fda0003f0f008 */
[----:B------:R-:W-:Y:S05]  /*0a50*/  @!P0 BRA `(.L_x_8) ;  /* 0x00000000003c8947 */ /* 0x000fea0003800000 */
[----:B------:R-:W-:Y:S01]  /*0a60*/  UISETP.NE.AND UP0, UPT, UR37, 0x2, UPT ;  /* 0x000000022500788c */ /* 0x000fe2000bf05270 */
[----:B------:R-:W-:-:S05]  /*0a70*/  UMOV UR5, 0x1 ;  /* 0x0000000100057882 */ /* 0x000fca0000000000 */
[----:B------:R-:W-:-:S13]  /*0a80*/  PLOP3.LUT P1, PT, PT, PT, UP0, 0x80, 0x0 ;  /* 0x000000000000781c */ /* 0x000fda0003f2f008 */
[----:B------:R-:W-:Y:S05]  /*0a90*/  @!P1 BRA `(.L_x_8) ;  /* 0x00000000002c9947 */ /* 0x000fea0003800000 */
[----:B------:R-:W-:-:S06]  /*0aa0*/  UISETP.NE.AND UP0, UPT, UR37, 0x3, UPT ;  /* 0x000000032500788c */ /* 0x000fcc000bf05270 */
[----:B------:R-:W-:-:S13]  /*0ab0*/  PLOP3.LUT P1, PT, PT, PT, UP0, 0x80, 0x0 ;  /* 0x000000000000781c */ /* 0x000fda0003f2f008 */
[----:B------:R-:W-:Y:S05]  /*0ac0*/  @!P1 BRA `(.L_x_9) ;  /* 0x0000000000189947 */ /* 0x000fea0003800000 */
[----:B------:R-:W-:-:S11]  /*0ad0*/  UISETP.NE.AND UP0, UPT, UR37, 0x4, UPT ;  /* 0x000000042500788c */ /* 0x000fd6000bf05270 */
[----:B------:R-:W-:Y:S01]  /*0ae0*/  @!UP0 UMOV UR4, 0x1 ;  /* 0x0000000100048882 */ /* 0x000fe20000000000 */
[----:B------:R-:W-:Y:S01]  /*0af0*/  @!UP0 UMOV UR5, 0x1 ;  /* 0x0000000100058882 */ /* 0x000fe20000000000 */
[----:B------:R-:W-:Y:S01]  /*0b00*/  @UP0 UMOV UR4, URZ ;  /* 0x0000003f00040c82 */ /* 0x000fe20008000000 */
[----:B------:R-:W-:Y:S01]  /*0b10*/  @UP0 UMOV UR5, URZ ;  /* 0x0000003f00050c82 */ /* 0x000fe20008000000 */
[----:B------:R-:W-:Y:S05]  /*0b20*/  BRA `(.L_x_8) ;  /* 0x0000000000087947 */ /* 0x000fea0003800000 */
.L_x_9:
[----:B------:R-:W-:Y:S01]  /*0b30*/  UMOV UR4, 0x1 ;  /* 0x0000000100047882 */ /* 0x000fe20000000000 */
[----:B------:R-:W-:-:S05]  /*0b40*/  UMOV UR5, URZ ;  /* 0x0000003f00057c82 */ /* 0x000fca0008000000 */
.L_x_8:
[----:B------:R-:W-:Y:S05]  /*0b50*/  @!P0 BRA `(.L_x_10) ;  /* 0x00000000003c8947 */ /* 0x000fea0003800000 */
[----:B------:R-:W-:-:S06]  /*0b60*/  UISETP.NE.AND UP0, UPT, UR37, 0x2, UPT ;  /* 0x000000022500788c */ /* 0x000fcc000bf05270 */
[----:B------:R-:W-:-:S13]  /*0b70*/  PLOP3.LUT P0, PT, PT, PT, UP0, 0x80, 0x0 ;  /* 0x000000000000781c */ /* 0x000fda0003f0f008 */
[----:B------:R-:W-:Y:S05]  /*0b80*/  @!P0 BRA `(.L_x_11) ;  /* 0x0000000000288947 */ /* 0x000fea0003800000 */
[----:B------:R-:W-:-:S06]  /*0b90*/  UISETP.NE.AND UP0, UPT, UR37, 0x3, UPT ;  /* 0x000000032500788c */ /* 0x000fcc000bf05270 */
[----:B------:R-:W-:-:S13]  /*0ba0*/  PLOP3.LUT P0, PT, PT, PT, UP0, 0x80, 0x0 ;  /* 0x000000000000781c */ /* 0x000fda0003f0f008 */
[----:B------:R-:W-:Y:S05]  /*0bb0*/  @!P0 BRA `(.L_x_12) ;  /* 0x0000000000148947 */ /* 0x000fea0003800000 */
[----:B------:R-:W-:-:S06]  /*0bc0*/  UISETP.NE.AND UP0, UPT, UR37, 0x4, UPT ;  /* 0x000000042500788c */ /* 0x000fcc000bf05270 */
[----:B------:R-:W-:-:S13]  /*0bd0*/  PLOP3.LUT P0, PT, PT, PT, UP0, 0x80, 0x0 ;  /* 0x000000000000781c */ /* 0x000fda0003f0f008 */
[----:B------:R-:W-:Y:S05]  /*0be0*/  @P0 BRA `(.L_x_13) ;  /* 0x00000000001c0947 */ /* 0x000fea0003800000 */
[----:B-1----:R-:W-:Y:S01]  /*0bf0*/  ULEA UR42, UR42, 0x3, 0x1 ;  /* 0x000000032a2a7891 */ /* 0x002fe2000f8e083f */
[----:B------:R-:W-:Y:S11]  /*0c00*/  BRA `(.L_x_13) ;  /* 0x0000000000147947 */ /* 0x000ff60003800000 */
.L_x_12:
[----:B-1----:R-:W-:Y:S01]  /*0c10*/  ULEA UR42, UR42, 0x2, 0x1 ;  /* 0x000000022a2a7891 */ /* 0x002fe2000f8e083f */
[----:B------:R-:W-:Y:S11]  /*0c20*/  BRA `(.L_x_13) ;  /* 0x00000000000c7947 */ /* 0x000ff60003800000 */
.L_x_11:
[----:B-1----:R-:W-:Y:S01]  /*0c30*/  ULEA UR42, UR42, 0x1, 0x1 ;  /* 0x000000012a2a7891 */ /* 0x002fe2000f8e083f */
[----:B------:R-:W-:Y:S11]  /*0c40*/  BRA `(.L_x_13) ;  /* 0x0000000000047947 */ /* 0x000ff60003800000 */
.L_x_10:
[----:B-1----:R-:W-:-:S12]  /*0c50*/  USHF.L.U32 UR42, UR42, 0x1, URZ ;  /* 0x000000012a2a7899 */ /* 0x002fd8000800063f */
.L_x_13:
[----:B------:R-:W-:-:S04]  /*0c60*/  ULOP3.LUT UR7, UR6, 0x1, URZ, 0xfc, !UPT ;  /* 0x0000000106077892 */ /* 0x000fc8000f8efc3f */
[----:B------:R-:W-:-:S06]  /*0c70*/  UISETP.NE.AND UP0, UPT, UR7, 0x3, UPT ;  /* 0x000000030700788c */ /* 0x000fcc000bf05270 */
[----:B------:R-:W-:-:S13]  /*0c80*/  PLOP3.LUT P0, PT, PT, PT, UP0, 0x80, 0x0 ;  /* 0x000000000000781c */ /* 0x000fda0003f0f008 */
[----:B------:R-:W-:Y:S05]  /*0c90*/  @!P0 BRA `(.L_x_14) ;  /* 0x0000000000048947 */ /* 0x000fea0003800000 */
[----:B-1----:R-:W-:Y:S01]  /*0ca0*/  BPT.TRAP 0x1 ;  /* 0x000000040000795c */ /* 0x002fe20000300000 */
.L_x_14:
[----:B------:R-:W2:Y:S01]  /*0cb0*/  S2UR UR7, SR_CgaCtaId ;  /* 0x00000000000779c3 */ /* 0x000ea20000008800 */
[----:B------:R-:W-:Y:S01]  /*0cc0*/  UMOV UR36, 0x400 ;  /* 0x0000040000247882 */ /* 0x000fe20000000000 */
[----:B------:R-:W-:-:S05]  /*0cd0*/  IMAD.U32 R2, RZ, RZ, UR4 ;  /* 0x00000004ff027e24 */ /* 0x000fca000f8e00ff */
[----:B------:R-:W-:Y:S01]  /*0ce0*/  SHF.L.U32 R2, R2, 0x1f, RZ ;  /* 0x0000001f02027819 */ /* 0x000fe200000006ff */
[----:B--2---:R-:W-:-:S04]  /*0cf0*/  ULEA UR36, UR7, UR36, 0x18 ;  /* 0x0000002407247291 */ /* 0x004fc8000f8ec03f */
[----:B------:R-:W-:-:S09]  /*0d00*/  ULEA UR7, UR5, UR36, 0x3 ;  /* 0x0000002405077291 */ /* 0x000fd2000f8e183f */
[----:B------:R-:W2:Y:S02]  /*0d10*/  SYNCS.PHASECHK.TRANS64.TRYWAIT P1, [UR7+0xe050], R2 ;  /* 0x00e05002ff0075a7 */ /* 0x000ea40008020147 */
[----:B--2---:R-:W-:Y:S05]  /*0d20*/  @!P1 BRA `(.L_x_15) ;  /* 0x0000006800249947 */ /* 0x004fea0003800000 */
.L_x_90:
[----:B------:R-:W-:Y:S05]  /*0d30*/  @!P0 BRA `(.L_x_16) ;  /* 0x0000000000048947 */ /* 0x000fea0003800000 */
[----:B-1----:R-:W-:Y:S01]  /*0d40*/  BPT.TRAP 0x1 ;  /* 0x000000040000795c */ /* 0x002fe20000300000 */
.L_x_16:
[----:B--2---:R-:W-:Y:S01]  /*0d50*/  SHF.L.U32 R2, RZ, 0x1f, RZ ;  /* 0x0000001fff027819 */ /* 0x004fe200000006ff */
[----:B------:R-:W-:Y:S01]  /*0d60*/  UIADD3 UR22, UR36, 0xe090, URZ ;  /* 0x0000e09024167890 */ /* 0x000fe2000fffe03f */
[----:B------:R-:W-:Y:S02]  /*0d70*/  ISETP.NE.AND P2, PT, RZ, UR10, PT ;  /* 0x0000000aff007c0c */ /* 0x000fe4000bf45270 */
[----:B------:R-:W2:Y:S02]  /*0d80*/  SYNCS.PHASECHK.TRANS64.TRYWAIT P1, [UR36+0xe000], R2 ;  /* 0x00e00002ff0075a7 */ /* 0x000ea40008020164 */
[----:B--2---:R-:W-:Y:S09]  /*0d90*/  @!P1 BRA `(.L_x_17) ;  /* 0x0000006800209947 */ /* 0x004ff20003800000 */
.L_x_91:
[----:B------:R-:W-:Y:S01]  /*0da0*/  ULEA UR10, UR10, UR22, 0x3 ;  /* 0x000000160a0a7291 */ /* 0x000fe2000f8e183f */
[----:B--2---:R-:W-:Y:S01]  /*0db0*/  SEL R3, RZ, 0x1, P2 ;  /* 0x00000001ff037807 */ /* 0x004fe20001000000 */
[----:B------:R-:W-:-:S03]  /*0dc0*/  UIADD3 UR21, UR37, -0x1, URZ ;  /* 0xffffffff25157890 */ /* 0x000fc6000fffe03f */
[----:B------:R-:W-:Y:S01]  /*0dd0*/  SHF.L.U32 R3, R3, 0x1f, RZ ;  /* 0x0000001f03037819 */ /* 0x000fe200000006ff */
[----:B------:R-:W-:-:S03]  /*0de0*/  USHF.L.U32 UR21, UR21, 0x3, URZ ;  /* 0x0000000315157899 */ /* 0x000fc6000800063f */
[----:B------:R-:W2:Y:S02]  /*0df0*/  SYNCS.PHASECHK.TRANS64.TRYWAIT P1, [UR10], R3 ;  /* 0x00000003ff0075a7 */ /* 0x000ea4000802014a */
[----:B--2---:R-:W-:Y:S07]  /*0e00*/  @!P1 BRA `(.L_x_18) ;  /* 0x00000068001c9947 */ /* 0x004fee0003800000 */
.L_x_92:
[----:B------:R-:W-:Y:S01]  /*0e10*/  USHF.R.U32.HI UR4, URZ, 0x4, UR36 ;  /* 0x000000043f047899 */ /* 0x000fe20008011624 */
[----:B------:R-:W-:Y:S01]  /*0e20*/  WARPGROUP.ARRIVE ;  /* 0x00000000000079c5 */ /* 0x000fe20000000000 */
[----:B------:R-:W-:Y:S01]  /*0e30*/  UIADD3 UR7, UR36, 0x4000, URZ ;  /* 0x0000400024077890 */ /* 0x000fe2000fffe03f */
[----:B------:R-:W-:Y:S01]  /*0e40*/  IMAD.MOV.U32 R87, RZ, RZ, RZ ;  /* 0x000000ffff577224 */ /* 0x000fe200078e00ff */
[----:B------:R-:W-:Y:S02]  /*0e50*/  ULOP3.LUT UR4, UR4, 0x3fff, URZ, 0xc0, !UPT ;  /* 0x00003fff04047892 */ /* 0x000fe4000f8ec03f */
[----:B------:R-:W-:Y:S02]  /*0e60*/  USHF.R.U32.HI UR7, URZ, 0x4, UR7 ;  /* 0x000000043f077899 */ /* 0x000fe40008011607 */
[----:B------:R-:W-:Y:S02]  /*0e70*/  ULOP3.LUT UR4, UR4, 0x10000, URZ, 0xfc, !UPT ;  /* 0x0001000004047892 */ /* 0x000fe4000f8efc3f */
[----:B------:R-:W-:-:S02]  /*0e80*/  ULOP3.LUT UR7, UR7, 0x3fff, URZ, 0xc0, !UPT ;  /* 0x00003fff07077892 */ /* 0x000fc4000f8ec03f */
[----:B------:R-:W-:Y:S02]  /*0e90*/  ULEA UR4, UR5, UR4, 0x9 ;  /* 0x0000000405047291 */ /* 0x000fe4000f8e483f */
[----:B------:R-:W-:Y:S01]  /*0ea0*/  ULOP3.LUT UR20, UR7, 0x10000, URZ, 0xfc, !UPT ;  /* 0x0001000007147892 */ /* 0x000fe2000f8efc3f */
[----:B------:R-:W-:Y:S01]  /*0eb0*/  UMOV UR5, 0x40000040 ;  /* 0x4000004000057882 */ /* 0x000fe20000000000 */
[----:B------:R-:W-:Y:S01]  /*0ec0*/  UMOV UR11, 0x40000040 ;  /* 0x40000040000b7882 */ /* 0x000fe20000000000 */
[----:B------:R-:W-:Y:S02]  /*0ed0*/  UMOV UR9, UR5 ;  /* 0x0000000500097c82 */ /* 0x000fe40008000000 */
[----:B------:R-:W-:Y:S01]  /*0ee0*/  UMOV UR8, UR4 ;  /* 0x0000000400087c82 */ /* 0x000fe20008000000 */
[----:B------:R-:W-:Y:S01]  /*0ef0*/  UIADD3 UR12, UR4, 0x4, URZ ;  /* 0x00000004040c7890 */ /* 0x000fe2000fffe03f */
[----:B------:R-:W-:Y:S01]  /*0f00*/  UMOV UR10, UR20 ;  /* 0x00000014000a7c82 */ /* 0x000fe20008000000 */
[----:B------:R-:W-:Y:S01]  /*0f10*/  UIADD3 UR14, UR20, 0x4, URZ ;  /* 0x00000004140e7890 */ /* 0x000fe2000fffe03f */
[----:B------:R-:W-:Y:S01]  /*0f20*/  QGMMA.64x64x32.F32.E4M3.E4M3 R24, gdesc[UR8], RZ, !UPT, gsb0 ;  /* 0x00e00000081879f3 */ /* 0x000fe2000c0008ff */
[----:B------:R-:W-:-:S02]  /*0f30*/  UIADD3 UR8, UR4, 0x2, URZ ;  /* 0x0000000204087890 */ /* 0x000fc4000fffe03f */
[----:B------:R-:W-:Y:S01]  /*0f40*/  UIADD3 UR10, UR20, 0x2, URZ ;  /* 0x00000002140a7890 */ /* 0x000fe2000fffe03f */
[----:B------:R-:W-:Y:S01]  /*0f50*/  UMOV UR9, 0x40000040 ;  /* 0x4000004000097882 */ /* 0x000fe20000000000 */
[----:B------:R-:W-:Y:S01]  /*0f60*/  UMOV UR11, 0x40000040 ;  /* 0x40000040000b7882 */ /* 0x000fe20000000000 */
[----:B------:R-:W-:Y:S01]  /*0f70*/  UMOV UR13, 0x40000040 ;  /* 0x40000040000d7882 */ /* 0x000fe20000000000 */
[----:B------:R-:W-:Y:S01]  /*0f80*/  UMOV UR15, 0x40000040 ;  /* 0x40000040000f7882 */ /* 0x000fe20000000000 */
[----:B------:R-:W-:Y:S02]  /*0f90*/  UIADD3 UR16, UR4, 0x6, URZ ;  /* 0x0000000604107890 */ /* 0x000fe4000fffe03f */
[----:B------:R-:W-:Y:S01]  /*0fa0*/  UIADD3 UR18, UR20, 0x6, URZ ;  /* 0x0000000614127890 */ /* 0x000fe2000fffe03f */
[----:B------:R-:W-:Y:S01]  /*0fb0*/  UMOV UR17, 0x40000040 ;  /* 0x4000004000117882 */ /* 0x000fe20000000000 */
[----:B------:R-:W-:Y:S01]  /*0fc0*/  UMOV UR19, 0x40000040 ;  /* 0x4000004000137882 */ /* 0x000fe20000000000 */
[----:B------:R-:W-:Y:S01]  /*0fd0*/  ULDC UR7, c[0x0][0x604] ;  /* 0x0001810000077ab9 */ /* 0x000fe20000000800 */
[----:B------:R-:W-:-:S02]  /*0fe0*/  WARPGROUP.DEPBAR.LE gsb0, 0x0 ;  /* 0x00008000000079c5 */ /* 0x000fc40000010000 */
[----:B------:R-:W-:-:S06]  /*0ff0*/  WARPGROUP.ARRIVE ;  /* 0x00000000000079c5 */ /* 0x000fcc0000000000 */
[----:B------:R-:W-:Y:S03]  /*1000*/  QGMMA.64x64x32.F32.E4M3.E4M3 R24, gdesc[UR8], R24, gsb0 ;  /* 0x00e00000081879f3 */ /* 0x000fe60008000818 */
[----:B------:R-:W-:Y:S02]  /*1010*/  WARPGROUP.DEPBAR.LE gsb0, 0x0 ;  /* 0x00008000000079c5 */ /* 0x000fe40000010000 */
[----:B------:R-:W-:-:S06]  /*1020*/  WARPGROUP.ARRIVE ;  /* 0x00000000000079c5 */ /* 0x000fcc0000000000 */
[----:B------:R-:W-:Y:S03]  /*1030*/  QGMMA.64x64x32.F32.E4M3.E4M3 R24, gdesc[UR12], R24, gsb0 ;  /* 0x00e000000c1879f3 */ /* 0x000fe60008000818 */
[----:B------:R-:W-:Y:S02]  /*1040*/  WARPGROUP.DEPBAR.LE gsb0, 0x0 ;  /* 0x00008000000079c5 */ /* 0x000fe40000010000 */
[----:B------:R-:W-:-:S06]  /*1050*/  WARPGROUP.ARRIVE ;  /* 0x00000000000079c5 */ /* 0x000fcc0000000000 */
[----:B------:R-:W-:Y:S03]  /*1060*/  QGMMA.64x64x32.F32.E4M3.E4M3 R24, gdesc[UR16], R24, gsb0 ;  /* 0x00e00000101879f3 */ /* 0x000fe60008000818 */
[----:B------:R-:W-:Y:S02]  /*1070*/  WARPGROUP.DEPBAR.LE gsb0, 0x0 ;  /* 0x00008000000079c5 */ /* 0x000fe40000010000 */
[----:B--2---:R-:W-:-:S04]  /*1080*/  FMNMX R3, R24, R25, !PT ;  /* 0x0000001918037209 */ /* 0x004fc80007800000 */
[----:B------:R-:W-:-:S04]  /*1090*/  FMNMX R4, R28, R3, !PT ;  /* 0x000000031c047209 */ /* 0x000fc80007800000 */
        /* <DEDUP_REMOVED lines=12> */
[----:B------:R-:W-:-:S05]  /*1160*/  FMNMX R6, R53, R4, !PT ;  /* 0x0000000435067209 */ /* 0x000fca0007800000 */
[----:B------:R-:W2:Y:S02]  /*1170*/  SHFL.BFLY PT, R3, R6, 0x1, 0x1f ;  /* 0x0c201f0006037f89 */ /* 0x000ea400000e0000 */
[----:B--2---:R-:W-:Y:S02]  /*1180*/  FMNMX R7, R6, R3, !PT ;  /* 0x0000000306077209 */ /* 0x004fe40007800000 */
[----:B------:R-:W-:-:S03]  /*1190*/  FMNMX R3, R26, R27, !PT ;  /* 0x0000001b1a037209 */ /* 0x000fc60007800000 */
[----:B------:R-:W2:Y:S01]  /*11a0*/  SHFL.BFLY PT, R8, R7, 0x2, 0x1f ;  /* 0x0c401f0007087f89 */ /* 0x000ea200000e0000 */
[----:B------:R-:W-:-:S04]  /*11b0*/  FMNMX R4, R30, R3, !PT ;  /* 0x000000031e047209 */ /* 0x000fc80007800000 */
[----:B------:R-:W-:-:S04]  /*11c0*/  FMNMX R3, R31, R4, !PT ;  /* 0x000000041f037209 */ /* 0x000fc80007800000 */
[----:B------:R-:W-:-:S04]  /*11d0*/  FMNMX R4, R34, R3, !PT ;  /* 0x0000000322047209 */ /* 0x000fc80007800000 */
[----:B------:R-:W-:-:S04]  /*11e0*/  FMNMX R5, R35, R4, !PT ;  /* 0x0000000423057209 */ /* 0x000fc80007800000 */
[----:B------:R-:W-:-:S04]  /*11f0*/  FMNMX R4, R38, R5, !PT ;  /* 0x0000000526047209 */ /* 0x000fc80007800000 */
[----:B------:R-:W-:Y:S02]  /*1200*/  FMNMX R5, R39, R4, !PT ;  /* 0x0000000427057209 */ /* 0x000fe40007800000 */
[----:B--2---:R-:W-:Y:S02]  /*1210*/  FMNMX R3, R7, R8, !PT ;  /* 0x0000000807037209 */ /* 0x004fe40007800000 */
[----:B------:R-:W-:Y:S02]  /*1220*/  FMNMX R4, R42, R5, !PT ;  /* 0x000000052a047209 */ /* 0x000fe40007800000 */
[----:B------:R-:W-:Y:S02]  /*1230*/  FSETP.NEU.AND P1, PT, R3, -INF , PT ;  /* 0xff8000000300780b */ /* 0x000fe40003f2d000 */
[----:B------:R-:W-:Y:S02]  /*1240*/  FMNMX R5, R43, R4, !PT ;  /* 0x000000042b057209 */ /* 0x000fe40007800000 */
[----:B------:R-:W-:-:S02]  /*1250*/  FSEL R6, R3, RZ, P1 ;  /* 0x000000ff03067208 */ /* 0x000fc40000800000 */
[----:B------:R-:W-:Y:S02]  /*1260*/  FMNMX R4, R46, R5, !PT ;  /* 0x000000052e047209 */ /* 0x000fe40007800000 */
[----:B------:R-:W-:Y:S01]  /*1270*/  LOP3.LUT R7, R0, 0x3, RZ, 0xc0, !PT ;  /* 0x0000000300077812 */ /* 0x000fe200078ec0ff */
[----:B------:R-:W-:Y:S01]  /*1280*/  FMUL R6, R6, UR7 ;  /* 0x0000000706067c20 */ /* 0x000fe20008400000 */
[----:B------:R-:W-:Y:S01]  /*1290*/  FMNMX R5, R47, R4, !PT ;  /* 0x000000042f057209 */ /* 0x000fe20007800000 */
[----:B------:R-:W-:Y:S02]  /*12a0*/  IMAD.SHL.U32 R0, R0, 0x4, RZ ;  /* 0x0000000400007824 */ /* 0x000fe400078e00ff */
[--C-:B------:R-:W-:Y:S01]  /*12b0*/  FFMA R24, R24, UR7, -R6.reuse ;  /* 0x0000000718187c23 */ /* 0x100fe20008000806 */
[----:B------:R-:W-:Y:S01]  /*12c0*/  FMNMX R4, R50, R5, !PT ;  /* 0x0000000532047209 */ /* 0x000fe20007800000 */
[--C-:B------:R-:W-:Y:S01]  /*12d0*/  FFMA R25, R25, UR7, -R6.reuse ;  /* 0x0000000719197c23 */ /* 0x100fe20008000806 */
[--C-:B------:R-:W-:Y:S01]  /*12e0*/  FFMA R28, R28, UR7, -R6.reuse ;  /* 0x000000071c1c7c23 */ /* 0x100fe20008000806 */
[--C-:B------:R-:W-:Y:S01]  /*12f0*/  FFMA R36, R36, UR7, -R6.reuse ;  /* 0x0000000724247c23 */ /* 0x100fe20008000806 */
[----:B------:R-:W-:Y:S01]  /*1300*/  FSETP.GEU.AND P2, PT, R24, -126, PT ;  /* 0xc2fc00001800780b */ /* 0x000fe20003f4e000 */
[--C-:B------:R-:W-:Y:S01]  /*1310*/  FFMA R32, R32, UR7, -R6.reuse ;  /* 0x0000000720207c23 */ /* 0x100fe20008000806 */
[----:B------:R-:W-:Y:S01]  /*1320*/  FMNMX R5, R51, R4, !PT ;  /* 0x0000000433057209 */ /* 0x000fe20007800000 */
        /* <DEDUP_REMOVED lines=10> */
[----:B------:R-:W-:Y:S01]  /*13d0*/  @!P2 FMUL R24, R24, 0.5 ;  /* 0x3f0000001818a820 */ /* 0x000fe20000400000 */
[----:B------:R-:W-:Y:S01]  /*13e0*/  FSETP.GEU.AND P5, PT, R29, -126, PT ;  /* 0xc2fc00001d00780b */ /* 0x000fe20003fae000 */
[----:B------:R-:W2:Y:S01]  /*13f0*/  SHFL.BFLY PT, R5, R4, 0x1, 0x1f ;  /* 0x0c201f0004057f89 */ /* 0x000ea200000e0000 */
[----:B------:R-:W-:Y:S01]  /*1400*/  FSETP.GEU.AND P4, PT, R33, -126, PT ;  /* 0xc2fc00002100780b */ /* 0x000fe20003f8e000 */
[----:B------:R-:W-:Y:S01]  /*1410*/  @!P3 FMUL R25, R25, 0.5 ;  /* 0x3f0000001919b820 */ /* 0x000fe20000400000 */
[--C-:B------:R-:W-:Y:S01]  /*1420*/  FFMA R41, R41, UR7, -R6.reuse ;  /* 0x0000000729297c23 */ /* 0x100fe20008000806 */
[----:B------:R-:W3:Y:S01]  /*1430*/  MUFU.EX2 R24, R24 ;  /* 0x0000001800187308 */ /* 0x000ee20000000800 */
[--C-:B------:R-:W-:Y:S01]  /*1440*/  FFMA R44, R44, UR7, -R6.reuse ;  /* 0x000000072c2c7c23 */ /* 0x100fe20008000806 */
[----:B------:R-:W-:Y:S01]  /*1450*/  @!P6 FMUL R28, R28, 0.5 ;  /* 0x3f0000001c1ce820 */ /* 0x000fe20000400000 */
[--C-:B------:R-:W-:Y:S01]  /*1460*/  FFMA R49, R49, UR7, -R6.reuse ;  /* 0x0000000731317c23 */ /* 0x100fe20008000806 */
[--C-:B------:R-:W-:Y:S01]  /*1470*/  FFMA R45, R45, UR7, -R6.reuse ;  /* 0x000000072d2d7c23 */ /* 0x100fe20008000806 */
[--C-:B------:R-:W-:Y:S01]  /*1480*/  FFMA R52, R52, UR7, -R6.reuse ;  /* 0x0000000734347c23 */ /* 0x100fe20008000806 */
[----:B------:R-:W-:Y:S01]  /*1490*/  @!P1 FMUL R32, R32, 0.5 ;  /* 0x3f00000020209820 */ /* 0x000fe20000400000 */
[----:B------:R-:W-:Y:S01]  /*14a0*/  FFMA R6, R53, UR7, -R6 ;  /* 0x0000000735067c23 */ /* 0x000fe20008000806 */
[----:B------:R-:W4:Y:S01]  /*14b0*/  MUFU.EX2 R8, R25 ;  /* 0x0000001900087308 */ /* 0x000f220000000800 */
[----:B------:R-:W-:Y:S01]  /*14c0*/  @!P5 FMUL R29, R29, 0.5 ;  /* 0x3f0000001d1dd820 */ /* 0x000fe20000400000 */
[----:B------:R-:W-:Y:S01]  /*14d0*/  @!P4 FMUL R33, R33, 0.5 ;  /* 0x3f0000002121c820 */ /* 0x000fe20000400000 */
[----:B------:R-:W-:Y:S01]  /*14e0*/  VIADD R7, R7, 0xffffffff ;  /* 0xffffffff07077836 */ /* 0x000fe20000000000 */
[----:B------:R-:W-:-:S04]  /*14f0*/  LOP3.LUT R0, R0, 0xc, RZ, 0xc0, !PT ;  /* 0x0000000c00007812 */ /* 0x000fc800078ec0ff */
[----:B------:R-:W5:Y:S01]  /*1500*/  MUFU.EX2 R28, R28 ;  /* 0x0000001c001c7308 */ /* 0x000f620000000800 */
[----:B---3--:R-:W-:Y:S01]  /*1510*/  @!P2 FMUL R24, R24, R24 ;  /* 0x000000181818a220 */ /* 0x008fe20000400000 */
[----:B------:R-:W-:Y:S02]  /*1520*/  FSETP.GEU.AND P2, PT, R36, -126, PT ;  /* 0xc2fc00002400780b */ /* 0x000fe40003f4e000 */
[----:B--2---:R-:W-:Y:S02]  /*1530*/  FMNMX R4, R4, R5, !PT ;  /* 0x0000000504047209 */ /* 0x004fe40007800000 */
[----:B------:R-:W-:Y:S02]  /*1540*/  F2FP.SATFINITE.E4M3.F32.PACK_AB_MERGE_C R23, R87, R24, RZ ;  /* 0x000000185717723e */ /* 0x000fe400048070ff */
[----:B------:R-:W2:Y:S01]  /*1550*/  MUFU.EX2 R10, R29 ;  /* 0x0000001d000a7308 */ /* 0x000ea20000000800 */
[----:B----4-:R-:W-:Y:S01]  /*1560*/  @!P3 FMUL R8, R8, R8 ;  /* 0x000000080808b220 */ /* 0x010fe20000400000 */
[----:B------:R-:W-:Y:S01]  /*1570*/  FSETP.GEU.AND P3, PT, R37, -126, PT ;  /* 0xc2fc00002500780b */ /* 0x000fe20003f6e000 */
[----:B------:R-:W3:Y:S01]  /*1580*/  SHFL.BFLY PT, R5, R4, 0x2, 0x1f ;  /* 0x0c401f0004057f89 */ /* 0x000ee200000e0000 */
[----:B------:R-:W-:-:S02]  /*1590*/  LOP3.LUT R23, R23, 0xff, RZ, 0xc0, !PT ;  /* 0x000000ff17177812 */ /* 0x000fc400078ec0ff */
[----:B------:R-:W-:Y:S01]  /*15a0*/  F2FP.SATFINITE.E4M3.F32.PACK_AB_MERGE_C R25, R87, R8, RZ ;  /* 0x000000085719723e */ /* 0x000fe200048070ff */
[----:B------:R-:W-:Y:S01]  /*15b0*/  @!P2 FMUL R36, R36, 0.5 ;  /* 0x3f0000002424a820 */ /* 0x000fe20000400000 */
[----:B------:R-:W4:Y:S01]  /*15c0*/  MUFU.EX2 R32, R32 ;  /* 0x0000002000207308 */ /* 0x000f220000000800 */
[----:B-----5:R-:W-:Y:S01]  /*15d0*/  @!P6 FMUL R28, R28, R28 ;  /* 0x0000001c1c1ce220 */ /* 0x020fe20000400000 */
[----:B------:R-:W-:-:S05]  /*15e0*/  FSETP.GEU.AND P6, PT, R40, -126, PT ;  /* 0xc2fc00002800780b */ /* 0x000fca0003fce000 */
[----:B------:R-:W-:Y:S01]  /*15f0*/  @!P3 FMUL R37, R37, 0.5 ;  /* 0x3f0000002525b820 */ /* 0x000fe20000400000 */
[----:B------:R-:W5:Y:S01]  /*1600*/  MUFU.EX2 R36, R36 ;  /* 0x0000002400247308 */ /* 0x000f620000000800 */
[----:B--2---:R-:W-:Y:S01]  /*1610*/  @!P5 FMUL R10, R10, R10 ;  /* 0x0000000a0a0ad220 */ /* 0x004fe20000400000 */
[----:B------:R-:W-:-:S04]  /*1620*/  FSETP.GEU.AND P5, PT, R41, -126, PT ;  /* 0xc2fc00002900780b */ /* 0x000fc80003fae000 */
[----:B------:R-:W-:Y:S01]  /*1630*/  F2FP.SATFINITE.E4M3.F32.PACK_AB_MERGE_C R29, R87, R10, RZ ;  /* 0x0000000a571d723e */ /* 0x000fe200048070ff */
[----:B------:R-:W-:Y:S01]  /*1640*/  @!P6 FMUL R40, R40, 0.5 ;  /* 0x3f0000002828e820 */ /* 0x000fe20000400000 */
[----:B------:R-:W2:Y:S01]  /*1650*/  MUFU.EX2 R14, R37 ;  /* 0x00000025000e7308 */ /* 0x000ea20000000800 */
[----:B----4-:R-:W-:Y:S01]  /*1660*/  @!P1 FMUL R32, R32, R32 ;  /* 0x0000002020209220 */ /* 0x010fe20000400000 */
[----:B------:R-:W-:Y:S02]  /*1670*/  FSETP.GEU.AND P1, PT, R44, -126, PT ;  /* 0xc2fc00002c00780b */ /* 0x000fe40003f2e000 */
[----:B---3--:R-:W-:Y:S02]  /*1680*/  FMNMX R4, R4, R5, !PT ;  /* 0x0000000504047209 */ /* 0x008fe40007800000 */
[----:B------:R-:W-:Y:S01]  /*1690*/  LOP3.LUT R29, R29, 0xffff, RZ, 0xc0, !PT ;  /* 0x0000ffff1d1d7812 */ /* 0x000fe200078ec0ff */
[----:B------:R-:W-:Y:S01]  /*16a0*/  @!P5 FMUL R41, R41, 0.5 ;  /* 0x3f0000002929d820 */ /* 0x000fe20000400000 */
[----:B------:R-:W3:Y:S01]  /*16b0*/  MUFU.EX2 R12, R33 ;  /* 0x00000021000c7308 */ /* 0x000ee20000000800 */
[----:B-----5:R-:W-:Y:S01]  /*16c0*/  @!P2 FMUL R36, R36, R36 ;  /* 0x000000242424a220 */ /* 0x020fe20000400000 */
[----:B------:R-:W-:-:S04]  /*16d0*/  FSETP.NEU.AND P2, PT, R4, -INF , PT ;  /* 0xff8000000400780b */ /* 0x000fc80003f4d000 */
[----:B------:R-:W-:Y:S01]  /*16e0*/  FSEL R5, R4, RZ, P2 ;  /* 0x000000ff04057208 */ /* 0x000fe20001000000 */
[----:B------:R-:W-:Y:S01]  /*16f0*/  @!P1 FMUL R44, R44, 0.5 ;  /* 0x3f0000002c2c9820 */ /* 0x000fe20000400000 */
[----:B------:R-:W-:Y:S01]  /*1700*/  FSETP.GEU.AND P2, PT, R49, -126, PT ;  /* 0xc2fc00003100780b */ /* 0x000fe20003f4e000 */
[----:B--2---:R-:W-:Y:S01]  /*1710*/  @!P3 FMUL R14, R14, R14 ;  /* 0x0000000e0e0eb220 */ /* 0x004fe20000400000 */
[----:B------:R-:W-:Y:S01]  /*1720*/  FSETP.GEU.AND P3, PT, R48, -126, PT ;  /* 0xc2fc00003000780b */ /* 0x000fe20003f6e000 */
[----:B------:R-:W2:Y:S01]  /*1730*/  MUFU.EX2 R40, R40 ;  /* 0x0000002800287308 */ /* 0x000ea20000000800 */
[----:B------:R-:W-:Y:S02]  /*1740*/  FMUL R5, R5, UR7 ;  /* 0x0000000705057c20 */ /* 0x000fe40008400000 */
[----:B------:R-:W-:Y:S02]  /*1750*/  F2FP.SATFINITE.E4M3.F32.PACK_AB_MERGE_C R37, R87, R14, RZ ;  /* 0x0000000e5725723e */ /* 0x000fe400048070ff */
[--C-:B------:R-:W-:Y:S01]  /*1760*/  FFMA R30, R30, UR7, -R5.reuse ;  /* 0x000000071e1e7c23 */ /* 0x100fe20008000805 */
[----:B---3--:R-:W-:Y:S01]  /*1770*/  @!P4 FMUL R12, R12, R12 ;  /* 0x0000000c0c0cc220 */ /* 0x008fe20000400000 */
[----:B------:R-:W-:Y:S01]  /*1780*/  FSETP.GEU.AND P4, PT, R45, -126, PT ;  /* 0xc2fc00002d00780b */ /* 0x000fe20003f8e000 */
[----:B------:R-:W3:Y:S01]  /*1790*/  MUFU.EX2 R41, R41 ;  /* 0x0000002900297308 */ /* 0x000ee20000000800 */
[--C-:B------:R-:W-:Y:S01]  /*17a0*/  FFMA R26, R26, UR7, -R5.reuse ;  /* 0x000000071a1a7c23 */ /* 0x100fe20008000805 */
[----:B------:R-:W-:Y:S01]  /*17b0*/  @!P2 FMUL R49, R49, 0.5 ;  /* 0x3f0000003131a820 */ /* 0x000fe20000400000 */
[--C-:B------:R-:W-:Y:S01]  /*17c0*/  FFMA R31, R31, UR7, -R5.reuse ;  /* 0x000000071f1f7c23 */ /* 0x100fe20008000805 */
[----:B------:R-:W-:Y:S01]  /*17d0*/  @!P3 FMUL R48, R48, 0.5 ;  /* 0x3f0000003030b820 */ /* 0x000fe20000400000 */
[--C-:B------:R-:W-:Y:S01]  /*17e0*/  FFMA R27, R27, UR7, -R5.reuse ;  /* 0x000000071b1b7c23 */ /* 0x100fe20008000805 */
[--C-:B------:R-:W-:Y:S01]  /*17f0*/  FFMA R34, R34, UR7, -R5.reuse ;  /* 0x0000000722227c23 */ /* 0x100fe20008000805 */
[--C-:B------:R-:W-:Y:S01]  /*1800*/  FFMA R42, R42, UR7, -R5.reuse ;  /* 0x000000072a2a7c23 */ /* 0x100fe20008000805 */
[----:B------:R-:W4:Y:S01]  /*1810*/  MUFU.EX2 R44, R44 ;  /* 0x0000002c002c7308 */ /* 0x000f220000000800 */
[----:B--2---:R-:W-:Y:S01]  /*1820*/  @!P6 FMUL R40, R40, R40 ;  /* 0x000000282828e220 */ /* 0x004fe20000400000 */
[----:B------:R-:W-:Y:S01]  /*1830*/  FSETP.GEU.AND P6, PT, R52, -126, PT ;  /* 0xc2fc00003400780b */ /* 0x000fe20003fce000 */
[--C-:B------:R-:W-:Y:S01]  /*1840*/  FFMA R43, R43, UR7, -R5.reuse ;  /* 0x000000072b2b7c23 */ /* 0x100fe20008000805 */
[----:B------:R-:W-:Y:S01]  /*1850*/  @!P4 FMUL R45, R45, 0.5 ;  /* 0x3f0000002d2dc820 */ /* 0x000fe20000400000 */
[--C-:B------:R-:W-:Y:S01]  /*1860*/  FFMA R35, R35, UR7, -R5.reuse ;  /* 0x0000000723237c23 */ /* 0x100fe20008000805 */
[--C-:B------:R-:W-:Y:S01]  /*1870*/  FFMA R38, R38, UR7, -R5.reuse ;  /* 0x0000000726267c23 */ /* 0x100fe20008000805 */
[--C-:B------:R-:W-:Y:S01]  /*1880*/  FFMA R39, R39, UR7, -R5.reuse ;  /* 0x0000000727277c23 */ /* 0x100fe20008000805 */
[----:B------:R-:W2:Y:S01]  /*1890*/  MUFU.EX2 R48, R48 ;  /* 0x0000003000307308 */ /* 0x000ea20000000800 */
[----:B---3--:R-:W-:Y:S01]  /*18a0*/  @!P5 FMUL R41, R41, R41 ;  /* 0x000000292929d220 */ /* 0x008fe20000400000 */
[----:B------:R-:W-:Y:S01]  /*18b0*/  FSETP.GEU.AND P5, PT, R6, -126, PT ;  /* 0xc2fc00000600780b */ /* 0x000fe20003fae000 */
[--C-:B------:R-:W-:Y:S01]  /*18c0*/  FFMA R46, R46, UR7, -R5.reuse ;  /* 0x000000072e2e7c23 */ /* 0x100fe20008000805 */
[--C-:B------:R-:W-:Y:S01]  /*18d0*/  FFMA R47, R47, UR7, -R5.reuse ;  /* 0x000000072f2f7c23 */ /* 0x100fe20008000805 */
[--C-:B------:R-:W-:Y:S01]  /*18e0*/  FFMA R50, R50, UR7, -R5.reuse ;  /* 0x0000000732327c23 */ /* 0x100fe20008000805 */
[--C-:B------:R-:W-:Y:S01]  /*18f0*/  FFMA R51, R51, UR7, -R5.reuse ;  /* 0x0000000733337c23 */ /* 0x100fe20008000805 */
[----:B------:R-:W-:Y:S01]  /*1900*/  @!P6 FMUL R52, R52, 0.5 ;  /* 0x3f0000003434e820 */ /* 0x000fe20000400000 */
[----:B------:R-:W3:Y:S01]  /*1910*/  MUFU.EX2 R49, R49 ;  /* 0x0000003100317308 */ /* 0x000ee20000000800 */
[----:B----4-:R-:W-:Y:S01]  /*1920*/  @!P1 FMUL R44, R44, R44 ;  /* 0x0000002c2c2c9220 */ /* 0x010fe20000400000 */
[----:B------:R-:W-:Y:S01]  /*1930*/  FSETP.GEU.AND P1, PT, R26, -126, PT ;  /* 0xc2fc00001a00780b */ /* 0x000fe20003f2e000 */
[--C-:B------:R-:W-:Y:S01]  /*1940*/  FFMA R54, R54, UR7, -R5.reuse ;  /* 0x0000000736367c23 */ /* 0x100fe20008000805 */
[----:B------:R-:W-:Y:S01]  /*1950*/  FFMA R5, R55, UR7, -R5 ;  /* 0x0000000737057c23 */ /* 0x000fe20008000805 */
[----:B------:R-:W-:Y:S01]  /*1960*/  ULOP3.LUT UR7, UR21, 0x8, URZ, 0xc, !UPT ;  /* 0x0000000815077892 */ /* 0x000fe2000f8e0c3f */
[----:B------:R-:W-:Y:S01]  /*1970*/  F2FP.SATFINITE.E4M3.F32.PACK_AB_MERGE_C R33, R87, R12, RZ ;  /* 0x0000000c5721723e */ /* 0x000fe200048070ff */
[----:B------:R-:W-:Y:S01]  /*1980*/  @!P5 FMUL R6, R6, 0.5 ;  /* 0x3f0000000606d820 */ /* 0x000fe20000400000 */
[----:B------:R-:W4:Y:S01]  /*1990*/  MUFU.EX2 R45, R45 ;  /* 0x0000002d002d7308 */ /* 0x000f220000000800 */
[----:B--2---:R-:W-:Y:S01]  /*19a0*/  @!P3 FMUL R48, R48, R48 ;  /* 0x000000303030b220 */ /* 0x004fe20000400000 */
[----:B------:R-:W-:-:S02]  /*19b0*/  FSETP.GEU.AND P3, PT, R30, -126, PT ;  /* 0xc2fc00001e00780b */ /* 0x000fc40003f6e000 */
[----:B------:R-:W-:Y:S02]  /*19c0*/  MOV R9, UR7 ;  /* 0x0000000700097c02 */ /* 0x000fe40008000f00 */
[----:B------:R-:W-:Y:S01]  /*19d0*/  LOP3.LUT R37, R37, 0xffff, RZ, 0xc0, !PT ;  /* 0x0000ffff25257812 */ /* 0x000fe200078ec0ff */
[----:B------:R-:W-:Y:S01]  /*19e0*/  @!P1 FMUL R26, R26, 0.5 ;  /* 0x3f0000001a1a9820 */ /* 0x000fe20000400000 */
[----:B------:R-:W2:Y:S01]  /*19f0*/  MUFU.EX2 R52, R52 ;  /* 0x0000003400347308 */ /* 0x000ea20000000800 */
[----:B---3--:R-:W-:Y:S01]  /*1a00*/  @!P2 FMUL R49, R49, R49 ;  /* 0x000000313131a220 */ /* 0x008fe20000400000 */
[----:B------:R-:W-:Y:S01]  /*1a10*/  FSETP.GEU.AND P2, PT, R31, -126, PT ;  /* 0xc2fc00001f00780b */ /* 0x000fe20003f4e000 */
[----:B------:R3:W-:Y:S01]  /*1a20*/  SYNCS.ARRIVE.TRANS64.A1T0 RZ, [R9+UR22], RZ ;  /* 0x000000ff09ff79a7 */ /* 0x0007e20008100016 */
[----:B------:R-:W-:-:S03]  /*1a30*/  LOP3.LUT R33, R33, 0xffff, RZ, 0xc0, !PT ;  /* 0x0000ffff21217812 */ /* 0x000fc600078ec0ff */
[----:B------:R-:W-:Y:S01]  /*1a40*/  @!P3 FMUL R30, R30, 0.5 ;  /* 0x3f0000001e1eb820 */ /* 0x000fe20000400000 */
[----:B------:R-:W5:Y:S01]  /*1a50*/  MUFU.EX2 R6, R6 ;  /* 0x0000000600067308 */ /* 0x000f620000000800 */
[----:B----4-:R-:W-:Y:S01]  /*1a60*/  @!P4 FMUL R45, R45, R45 ;  /* 0x0000002d2d2dc220 */ /* 0x010fe20000400000 */
[----:B------:R-:W-:Y:S01]  /*1a70*/  FSETP.GEU.AND P4, PT, R27, -126, PT ;  /* 0xc2fc00001b00780b */ /* 0x000fe20003f8e000 */
[----:B---3--:R-:W-:Y:S01]  /*1a80*/  FADD R9, R8, R41 ;  /* 0x0000002908097221 */ /* 0x008fe20000000000 */
[----:B------:R-:W-:Y:S01]  /*1a90*/  FADD R8, R28, R44 ;  /* 0x0000002c1c087221 */ /* 0x000fe20000000000 */
[----:B------:R-:W-:Y:S01]  /*1aa0*/  F2FP.SATFINITE.E4M3.F32.PACK_AB_MERGE_C R28, R87, R28, RZ ;  /* 0x0000001c571c723e */ /* 0x000fe200048070ff */
[----:B------:R-:W-:Y:S01]  /*1ab0*/  FADD R11, R10, R45 ;  /* 0x0000002d0a0b7221 */ /* 0x000fe20000000000 */
[----:B------:R-:W-:Y:S01]  /*1ac0*/  @!P2 FMUL R31, R31, 0.5 ;  /* 0x3f0000001f1fa820 */ /* 0x000fe20000400000 */
[----:B------:R-:W3:Y:S01]  /*1ad0*/  MUFU.EX2 R30, R30 ;  /* 0x0000001e001e7308 */ /* 0x000ee20000000800 */
[----:B--2---:R-:W-:Y:S01]  /*1ae0*/  @!P6 FMUL R52, R52, R52 ;  /* 0x000000343434e220 */ /* 0x004fe20000400000 */
[----:B------:R-:W-:Y:S01]  /*1af0*/  FSETP.GEU.AND P6, PT, R34, -126, PT ;  /* 0xc2fc00002200780b */ /* 0x000fe20003fce000 */
[----:B------:R-:W-:Y:S01]  /*1b00*/  FADD R10, R32, R48 ;  /* 0x00000030200a7221 */ /* 0x000fe20000000000 */
[----:B------:R-:W-:Y:S01]  /*1b10*/  LOP3.LUT R28, R28, 0xff, RZ, 0xc0, !PT ;  /* 0x000000ff1c1c7812 */ /* 0x000fe200078ec0ff */
[----:B------:R-:W-:Y:S01]  /*1b20*/  FADD R13, R36, R52 ;  /* 0x00000034240d7221 */ /* 0x000fe20000000000 */
[----:B------:R-:W-:Y:S01]  /*1b30*/  F2FP.SATFINITE.E4M3.F32.PACK_AB_MERGE_C R36, R87, R36, RZ ;  /* 0x000000245724723e */ /* 0x000fe200048070ff */
[----:B------:R-:W-:Y:S01]  /*1b40*/  @!P4 FMUL R27, R27, 0.5 ;  /* 0x3f0000001b1bc820 */ /* 0x000fe20000400000 */
[----:B------:R-:W2:Y:S01]  /*1b50*/  MUFU.EX2 R18, R31 ;  /* 0x0000001f00127308 */ /* 0x000ea20000000800 */
[----:B-----5:R-:W-:Y:S01]  /*1b60*/  @!P5 FMUL R6, R6, R6 ;  /* 0x000000060606d220 */ /* 0x020fe20000400000 */
[----:B------:R-:W-:Y:S01]  /*1b70*/  FSETP.GEU.AND P5, PT, R35, -126, PT ;  /* 0xc2fc00002300780b */ /* 0x000fe20003fae000 */
[----:B------:R-:W-:Y:S01]  /*1b80*/  FADD R8, R8, R13 ;  /* 0x0000000d08087221 */ /* 0x000fe20000000000 */
[----:B------:R-:W-:-:S02]  /*1b90*/  F2FP.SATFINITE.E4M3.F32.PACK_AB_MERGE_C R32, R87, R32, RZ ;  /* 0x000000205720723e */ /* 0x000fc400048070ff */
[C---:B------:R-:W-:Y:S01]  /*1ba0*/  F2FP.SATFINITE.E4M3.F32.PACK_AB_MERGE_C R41, R87.reuse, R41, RZ ;  /* 0x000000295729723e */ /* 0x040fe200048070ff */
[----:B------:R-:W-:Y:S01]  /*1bb0*/  @!P6 FMUL R34, R34, 0.5 ;  /* 0x3f0000002222e820 */ /* 0x000fe20000400000 */
[----:B------:R-:W4:Y:S01]  /*1bc0*/  MUFU.EX2 R26, R26 ;  /* 0x0000001a001a7308 */ /* 0x000f220000000800 */
[----:B---3--:R-:W-:Y:S01]  /*1bd0*/  @!P3 FMUL R30, R30, R30 ;  /* 0x0000001e1e1eb220 */ /* 0x008fe20000400000 */
[----:B------:R-:W-:Y:S02]  /*1be0*/  FSETP.GEU.AND P3, PT, R42, -126, PT ;  /* 0xc2fc00002a00780b */ /* 0x000fe40003f6e000 */
[C---:B------:R-:W-:Y:S02]  /*1bf0*/  F2FP.SATFINITE.E4M3.F32.PACK_AB_MERGE_C R44, R87.reuse, R44, RZ ;  /* 0x0000002c572c723e */ /* 0x040fe400048070ff */
[----:B------:R-:W-:Y:S01]  /*1c00*/  F2FP.SATFINITE.E4M3.F32.PACK_AB_MERGE_C R45, R87, R45, RZ ;  /* 0x0000002d572d723e */ /* 0x000fe200048070ff */
[----:B------:R-:W-:Y:S01]  /*1c10*/  @!P5 FMUL R35, R35, 0.5 ;  /* 0x3f0000002323d820 */ /* 0x000fe20000400000 */
[----:B------:R-:W3:Y:S01]  /*1c20*/  MUFU.EX2 R16, R27 ;  /* 0x0000001b00107308 */ /* 0x000ee20000000800 */
[----:B--2---:R-:W-:Y:S01]  /*1c30*/  @!P2 FMUL R18, R18, R18 ;  /* 0x000000121212a220 */ /* 0x004fe20000400000 */
[----:B------:R-:W-:-:S02]  /*1c40*/  FSETP.GEU.AND P2, PT, R43, -126, PT ;  /* 0xc2fc00002b00780b */ /* 0x000fc40003f4e000 */
[C---:B------:R-:W-:Y:S02]  /*1c50*/  F2FP.SATFINITE.E4M3.F32.PACK_AB_MERGE_C R48, R87.reuse, R48, RZ ;  /* 0x000000305730723e */ /* 0x040fe400048070ff */
[C---:B------:R-:W-:Y:S01]  /*1c60*/  F2FP.SATFINITE.E4M3.F32.PACK_AB_MERGE_C R31, R87.reuse, R18, RZ ;  /* 0x00000012571f723e */ /* 0x040fe200048070ff */
[----:B------:R-:W-:Y:S01]  /*1c70*/  @!P3 FMUL R42, R42, 0.5 ;  /* 0x3f0000002a2ab820 */ /* 0x000fe20000400000 */
[----:B------:R-:W2:Y:S01]  /*1c80*/  MUFU.EX2 R34, R34 ;  /* 0x0000002200227308 */ /* 0x000ea20000000800 */
[----:B----4-:R-:W-:Y:S01]  /*1c90*/  @!P1 FMUL R26, R26, R26 ;  /* 0x0000001a1a1a9220 */ /* 0x010fe20000400000 */
[----:B------:R-:W-:Y:S02]  /*1ca0*/  FSETP.GEU.AND P1, PT, R38, -126, PT ;  /* 0xc2fc00002600780b */ /* 0x000fe40003f2e000 */
[----:B------:R-:W-:Y:S02]  /*1cb0*/  F2FP.SATFINITE.E4M3.F32.PACK_AB_MERGE_C R52, R87, R52, RZ ;  /* 0x000000345734723e */ /* 0x000fe400048070ff */
[----:B------:R-:W-:Y:S01]  /*1cc0*/  LOP3.LUT R36, R36, 0xff, RZ, 0xc0, !PT ;  /* 0x000000ff24247812 */ /* 0x000fe200078ec0ff */
[----:B------:R-:W-:Y:S01]  /*1cd0*/  @!P2 FMUL R43, R43, 0.5 ;  /* 0x3f0000002b2ba820 */ /* 0x000fe20000400000 */
[----:B------:R-:W4:Y:S01]  /*1ce0*/  MUFU.EX2 R20, R35 ;  /* 0x0000002300147308 */ /* 0x000f220000000800 */
[----:B---3--:R-:W-:Y:S01]  /*1cf0*/  @!P4 FMUL R16, R16, R16 ;  /* 0x000000101010c220 */ /* 0x008fe20000400000 */
[----:B------:R-:W-:-:S02]  /*1d00*/  FSETP.GEU.AND P4, PT, R39, -126, PT ;  /* 0xc2fc00002700780b */ /* 0x000fc40003f8e000 */
[----:B------:R-:W-:Y:S02]  /*1d10*/  PRMT R28, R29, 0x7604, R28 ;  /* 0x000076041d1c7816 */ /* 0x000fe4000000001c */
[----:B------:R-:W-:Y:S01]  /*1d20*/  F2FP.SATFINITE.E4M3.F32.PACK_AB_MERGE_C R27, R87, R16, RZ ;  /* 0x00000010571b723e */ /* 0x000fe200048070ff */
[----:B------:R-:W-:Y:S01]  /*1d30*/  @!P1 FMUL R38, R38, 0.5 ;  /* 0x3f00000026269820 */ /* 0x000fe20000400000 */
[----:B------:R-:W3:Y:S01]  /*1d40*/  MUFU.EX2 R42, R42 ;  /* 0x0000002a002a7308 */ /* 0x000ee20000000800 */
[----:B--2---:R-:W-:Y:S01]  /*1d50*/  @!P6 FMUL R34, R34, R34 ;  /* 0x000000222222e220 */ /* 0x004fe20000400000 */
[----:B------:R-:W-:Y:S02]  /*1d60*/  FSETP.GEU.AND P6, PT, R46, -126, PT ;  /* 0xc2fc00002e00780b */ /* 0x000fe40003fce000 */
[----:B------:R-:W-:Y:S02]  /*1d70*/  LOP3.LUT R27, R27, 0xffff, RZ, 0xc0, !PT ;  /* 0x0000ffff1b1b7812 */ /* 0x000fe400078ec0ff */
[----:B------:R-:W-:Y:S01]  /*1d80*/  LOP3.LUT R32, R32, 0xff, RZ, 0xc0, !PT ;  /* 0x000000ff20207812 */ /* 0x000fe200078ec0ff */
[----:B------:R-:W-:Y:S01]  /*1d90*/  @!P4 FMUL R39, R39, 0.5 ;  /* 0x3f0000002727c820 */ /* 0x000fe20000400000 */
[----:B------:R-:W2:Y:S01]  /*1da0*/  MUFU.EX2 R43, R43 ;  /* 0x0000002b002b7308 */ /* 0x000ea20000000800 */
[----:B----4-:R-:W-:Y:S01]  /*1db0*/  @!P5 FMUL R20, R20, R20 ;  /* 0x000000141414d220 */ /* 0x010fe20000400000 */
[----:B------:R-:W-:-:S02]  /*1dc0*/  FSETP.GEU.AND P5, PT, R47, -126, PT ;  /* 0xc2fc00002f00780b */ /* 0x000fc40003fae000 */
[----:B------:R-:W-:Y:S02]  /*1dd0*/  PRMT R36, R37, 0x7604, R36 ;  /* 0x0000760425247816 */ /* 0x000fe40000000024 */
[----:B------:R-:W-:Y:S01]  /*1de0*/  F2FP.SATFINITE.E4M3.F32.PACK_AB_MERGE_C R35, R87, R20, RZ ;  /* 0x000000145723723e */ /* 0x000fe200048070ff */
[----:B------:R-:W-:Y:S01]  /*1df0*/  @!P6 FMUL R46, R46, 0.5 ;  /* 0x3f0000002e2ee820 */ /* 0x000fe20000400000 */
[----:B------:R4:W5:Y:S01]  /*1e00*/  MUFU.EX2 R22, R39 ;  /* 0x0000002700167308 */ /* 0x0009620000000800 */
[----:B---3--:R-:W-:Y:S01]  /*1e10*/  @!P3 FMUL R42, R42, R42 ;  /* 0x0000002a2a2ab220 */ /* 0x008fe20000400000 */
[----:B------:R-:W-:Y:S02]  /*1e20*/  FSETP.GEU.AND P3, PT, R54, -126, PT ;  /* 0xc2fc00003600780b */ /* 0x000fe40003f6e000 */
[----:B------:R-:W-:Y:S02]  /*1e30*/  LOP3.LUT R41, R41, 0xffff, RZ, 0xc0, !PT ;  /* 0x0000ffff29297812 */ /* 0x000fe400078ec0ff */
[----:B------:R-:W-:Y:S01]  /*1e40*/  LOP3.LUT R44, R44, 0xff, RZ, 0xc0, !PT ;  /* 0x000000ff2c2c7812 */ /* 0x000fe200078ec0ff */
[----:B------:R-:W-:Y:S01]  /*1e50*/  @!P5 FMUL R47, R47, 0.5 ;  /* 0x3f0000002f2fd820 */ /* 0x000fe20000400000 */
[----:B------:R-:W3:Y:S01]  /*1e60*/  MUFU.EX2 R38, R38 ;  /* 0x0000002600267308 */ /* 0x000ee20000000800 */
[----:B--2---:R-:W-:Y:S01]  /*1e70*/  @!P2 FMUL R43, R43, R43 ;  /* 0x0000002b2b2ba220 */ /* 0x004fe20000400000 */
[----:B------:R-:W-:-:S02]  /*1e80*/  FSETP.GEU.AND P2, PT, R5, -126, PT ;  /* 0xc2fc00000500780b */ /* 0x000fc40003f4e000 */
[----:B----4-:R-:W-:Y:S02]  /*1e90*/  F2FP.SATFINITE.E4M3.F32.PACK_AB_MERGE_C R39, R87, R6, RZ ;  /* 0x000000065727723e */ /* 0x010fe400048070ff */
[----:B------:R-:W-:Y:S01]  /*1ea0*/  LOP3.LUT R45, R45, 0xffff, RZ, 0xc0, !PT ;  /* 0x0000ffff2d2d7812 */ /* 0x000fe200078ec0ff */
[----:B------:R-:W-:Y:S01]  /*1eb0*/  @!P3 FMUL R54, R54, 0.5 ;  /* 0x3f0000003636b820 */ /* 0x000fe20000400000 */
[----:B------:R-:W2:Y:S01]  /*1ec0*/  MUFU.EX2 R46, R46 ;  /* 0x0000002e002e7308 */ /* 0x000ea20000000800 */
[----:B-----5:R-:W-:Y:S01]  /*1ed0*/  @!P4 FMUL R22, R22, R22 ;  /* 0x000000161616c220 */ /* 0x020fe20000400000 */
[----:B------:R-:W-:Y:S02]  /*1ee0*/  FSETP.GEU.AND P4, PT, R51, -126, PT ;  /* 0xc2fc00003300780b */ /* 0x000fe40003f8e000 */
[----:B------:R-:W-:Y:S02]  /*1ef0*/  LOP3.LUT R52, R52, 0xff, RZ, 0xc0, !PT ;  /* 0x000000ff34347812 */ /* 0x000fe400078ec0ff */
[----:B------:R-:W-:Y:S01]  /*1f00*/  LOP3.LUT R39, R39, 0xffff, RZ, 0xc0, !PT ;  /* 0x0000ffff27277812 */ /* 0x000fe200078ec0ff */
[----:B------:R-:W-:Y:S01]  /*1f10*/  @!P2 FMUL R5, R5, 0.5 ;  /* 0x3f0000000505a820 */ /* 0x000fe20000400000 */
[----:B------:R-:W4:Y:S01]  /*1f20*/  MUFU.EX2 R47, R47 ;  /* 0x0000002f002f7308 */ /* 0x000f220000000800 */
[----:B---3--:R-:W-:Y:S01]  /*1f30*/  @!P1 FMUL R38, R38, R38 ;  /* 0x0000002626269220 */ /* 0x008fe20000400000 */
[----:B------:R-:W-:-:S02]  /*1f40*/  FSETP.GEU.AND P1, PT, R50, -126, PT ;  /* 0xc2fc00003200780b */ /* 0x000fc40003f2e000 */
[----:B------:R-:W-:Y:S02]  /*1f50*/  LOP3.LUT R31, R31, 0xffff, RZ, 0xc0, !PT ;  /* 0x0000ffff1f1f7812 */ /* 0x000fe400078ec0ff */
[----:B------:R-:W-:Y:S01]  /*1f60*/  PRMT R32, R33, 0x7604, R32 ;  /* 0x0000760421207816 */ /* 0x000fe20000000020 */
[----:B------:R-:W-:Y:S01]  /*1f70*/  @!P4 FMUL R51, R51, 0.5 ;  /* 0x3f0000003333c820 */ /* 0x000fe20000400000 */
[----:B------:R-:W3:Y:S01]  /*1f80*/  MUFU.EX2 R54, R54 ;  /* 0x0000003600367308 */ /* 0x000ee20000000800 */
[----:B--2---:R-:W-:Y:S01]  /*1f90*/  @!P6 FMUL R46, R46, R46 ;  /* 0x0000002e2e2ee220 */ /* 0x004fe20000400000 */
[----:B------:R-:W-:Y:S01]  /*1fa0*/  ISETP.GT.U32.AND P6, PT, R7, 0x1, PT ;  /* 0x000000010700780c */ /* 0x000fe20003fc4070 */
[----:B------:R-:W-:Y:S01]  /*1fb0*/  FADD R7, R24, R40 ;  /* 0x0000002818077221 */ /* 0x000fe20000000000 */
[----:B------:R-:W-:Y:S01]  /*1fc0*/  FADD R24, R12, R49 ;  /* 0x000000310c187221 */ /* 0x000fe20000000000 */
[----:B------:R-:W-:Y:S01]  /*1fd0*/  FADD R12, R14, R6 ;  /* 0x000000060e0c7221 */ /* 0x000fe20000000000 */
[----:B------:R-:W-:Y:S01]  /*1fe0*/  FADD R14, R16, R43 ;  /* 0x0000002b100e7221 */ /* 0x000fe20000000000 */
[----:B------:R-:W-:Y:S01]  /*1ff0*/  @!P1 FMUL R50, R50, 0.5 ;  /* 0x3f00000032329820 */ /* 0x000fe20000400000 */
[----:B------:R-:W2:Y:S01]  /*2000*/  MUFU.EX2 R5, R5 ;  /* 0x0000000500057308 */ /* 0x000ea20000000800 */
[----:B----4-:R-:W-:Y:S01]  /*2010*/  @!P5 FMUL R47, R47, R47 ;  /* 0x0000002f2f2fd220 */ /* 0x010fe20000400000 */
[----:B------:R-:W-:Y:S01]  /*2020*/  FADD R6, R26, R42 ;  /* 0x0000002a1a067221 */ /* 0x000fe20000000000 */
[C---:B------:R-:W-:Y:S01]  /*2030*/  F2FP.SATFINITE.E4M3.F32.PACK_AB_MERGE_C R26, R87.reuse, R26, RZ ;  /* 0x0000001a571a723e */ /* 0x040fe200048070ff */
[----:B------:R-:W-:Y:S01]  /*2040*/  FADD R15, R30, R46 ;  /* 0x0000002e1e0f7221 */ /* 0x000fe20000000000 */
[----:B------:R-:W-:Y:S01]  /*2050*/  FADD R16, R18, R47 ;  /* 0x0000002f12107221 */ /* 0x000fe20000000000 */
[----:B------:R-:W-:Y:S01]  /*2060*/  F2FP.SATFINITE.E4M3.F32.PACK_AB_MERGE_C R40, R87, R40, RZ ;  /* 0x000000285728723e */ /* 0x000fe200048070ff */
[----:B------:R-:W-:Y:S01]  /*2070*/  FADD R7, R7, R10 ;  /* 0x0000000a07077221 */ /* 0x000fe20000000000 */
[----:B------:R-:W4:Y:S01]  /*2080*/  MUFU.EX2 R51, R51 ;  /* 0x0000003300337308 */ /* 0x000f220000000800 */
[----:B---3--:R-:W-:Y:S01]  /*2090*/  @!P3 FMUL R54, R54, R54 ;  /* 0x000000363636b220 */ /* 0x008fe20000400000 */
[----:B------:R-:W-:Y:S01]  /*20a0*/  F2FP.SATFINITE.E4M3.F32.PACK_AB_MERGE_C R49, R87, R49, RZ ;  /* 0x000000315731723e */ /* 0x000fe200048070ff */
[----:B------:R-:W-:Y:S01]  /*20b0*/  IMAD.SHL.U32 R10, R27, 0x1000000, RZ ;  /* 0x010000001b0a7824 */ /* 0x000fe200078e00ff */
[C---:B------:R-:W-:Y:S01]  /*20c0*/  F2FP.SATFINITE.E4M3.F32.PACK_AB_MERGE_C R30, R87.reuse, R30, RZ ;  /* 0x0000001e571e723e */ /* 0x040fe200048070ff */
[----:B------:R-:W-:Y:S01]  /*20d0*/  FADD R18, R38, R54 ;  /* 0x0000003626127221 */ /* 0x000fe20000000000 */
[----:B------:R-:W-:Y:S01]  /*20e0*/  F2FP.SATFINITE.E4M3.F32.PACK_AB_MERGE_C R38, R87, R38, RZ ;  /* 0x000000265726723e */ /* 0x000fe200048070ff */
[----:B------:R-:W-:Y:S01]  /*20f0*/  FADD R7, R7, R8 ;  /* 0x0000000807077221 */ /* 0x000fe20000000000 */
[----:B------:R-:W3:Y:S01]  /*2100*/  MUFU.EX2 R50, R50 ;  /* 0x0000003200327308 */ /* 0x000ee20000000800 */
[----:B--2---:R-:W-:Y:S01]  /*2110*/  @!P2 FMUL R5, R5, R5 ;  /* 0x000000050505a220 */ /* 0x004fe20000400000 */
[C---:B------:R-:W-:Y:S01]  /*2120*/  F2FP.SATFINITE.E4M3.F32.PACK_AB_MERGE_C R42, R87.reuse, R42, RZ ;  /* 0x0000002a572a723e */ /* 0x040fe200048070ff */
[----:B------:R-:W-:Y:S01]  /*2130*/  IMAD.U32 R29, R38, 0x10000, RZ ;  /* 0x00010000261d7824 */ /* 0x000fe200078e00ff */
[C---:B------:R-:W-:Y:S01]  /*2140*/  F2FP.SATFINITE.E4M3.F32.PACK_AB_MERGE_C R43, R87.reuse, R43, RZ ;  /* 0x0000002b572b723e */ /* 0x040fe200048070ff */
[----:B------:R-:W-:Y:S01]  /*2150*/  FADD R21, R22, R5 ;  /* 0x0000000516157221 */ /* 0x000fe20000000000 */
[C---:B------:R-:W-:Y:S01]  /*2160*/  F2FP.SATFINITE.E4M3.F32.PACK_AB_MERGE_C R22, R87.reuse, R22, RZ ;  /* 0x000000165716723e */ /* 0x040fe200048070ff */
[----:B------:R-:W-:Y:S01]  /*2170*/  IMAD.U32 R33, R42, 0x10000, RZ ;  /* 0x000100002a217824 */ /* 0x000fe200078e00ff */
[----:B------:R-:W-:Y:S01]  /*2180*/  F2FP.SATFINITE.E4M3.F32.PACK_AB_MERGE_C R46, R87, R46, RZ ;  /* 0x0000002e572e723e */ /* 0x000fe200048070ff */
[----:B----4-:R-:W-:Y:S01]  /*2190*/  @!P4 FMUL R51, R51, R51 ;  /* 0x000000333333c220 */ /* 0x010fe20000400000 */
[----:B------:R-:W-:Y:S01]  /*21a0*/  F2FP.SATFINITE.E4M3.F32.PACK_AB_MERGE_C R47, R87, R47, RZ ;  /* 0x0000002f572f723e */ /* 0x000fe200048070ff */
[----:B------:R-:W-:Y:S01]  /*21b0*/  FADD R15, R15, R18 ;  /* 0x000000120f0f7221 */ /* 0x000fe20000000000 */
[----:B------:R-:W-:Y:S01]  /*21c0*/  F2FP.SATFINITE.E4M3.F32.PACK_AB_MERGE_C R54, R87, R54, RZ ;  /* 0x000000365736723e */ /* 0x000fe200048070ff */
[----:B------:R-:W-:Y:S01]  /*21d0*/  FADD R19, R20, R51 ;  /* 0x0000003314137221 */ /* 0x000fe20000000000 */
[----:B------:R-:W-:Y:S01]  /*21e0*/  LOP3.LUT R20, R25, 0xffff, RZ, 0xc0, !PT ;  /* 0x0000ffff19147812 */ /* 0x000fe200078ec0ff */
[----:B------:R-:W-:Y:S01]  /*21f0*/  IMAD.U32 R37, R46, 0x10000, RZ ;  /* 0x000100002e257824 */ /* 0x000fe200078e00ff */
[C---:B------:R-:W-:Y:S01]  /*2200*/  F2FP.SATFINITE.E4M3.F32.PACK_AB_MERGE_C R51, R87.reuse, R51, RZ ;  /* 0x000000335733723e */ /* 0x040fe200048070ff */
[----:B---3--:R-:W-:Y:S01]  /*2210*/  @!P1 FMUL R50, R50, R50 ;  /* 0x0000003232329220 */ /* 0x008fe20000400000 */
[----:B------:R-:W-:Y:S01]  /*2220*/  LOP3.LUT R22, R22, 0xffff, RZ, 0xc0, !PT ;  /* 0x0000ffff16167812 */ /* 0x000fe200078ec0ff */
[----:B------:R-:W-:Y:S01]  /*2230*/  IMAD.MOV.U32 R8, RZ, RZ, 0x3276 ;  /* 0x00003276ff087424 */ /* 0x000fe200078e00ff */
[----:B------:R-:W-:Y:S01]  /*2240*/  PRMT R20, R20, 0x7604, R23 ;  /* 0x0000760414147816 */ /* 0x000fe20000000017 */
[----:B------:R-:W-:Y:S01]  /*2250*/  FADD R17, R34, R50 ;  /* 0x0000003222117221 */ /* 0x000fe20000000000 */
[C---:B------:R-:W-:Y:S01]  /*2260*/  F2FP.SATFINITE.E4M3.F32.PACK_AB_MERGE_C R34, R87.reuse, R34, RZ ;  /* 0x000000225722723e */ /* 0x040fe200048070ff */
[----:B------:R-:W-:Y:S01]  /*2270*/  IMAD.SHL.U32 R22, R22, 0x1000000, RZ ;  /* 0x0100000016167824 */ /* 0x000fe200078e00ff */
[C---:B------:R-:W-:Y:S01]  /*2280*/  F2FP.SATFINITE.E4M3.F32.PACK_AB_MERGE_C R50, R87.reuse, R50, RZ ;  /* 0x000000325732723e */ /* 0x040fe200048070ff */
[----:B------:R-:W-:Y:S01]  /*2290*/  IMAD.U32 R23, R30, 0x10000, RZ ;  /* 0x000100001e177824 */ /* 0x000fe200078e00ff */
[----:B------:R-:W-:Y:S01]  /*22a0*/  F2FP.SATFINITE.E4M3.F32.PACK_AB_MERGE_C R87, R87, R5, RZ ;  /* 0x000000055757723e */ /* 0x000fe200048070ff */
[----:B------:R-:W-:Y:S01]  /*22b0*/  IMAD.U32 R5, R26, 0x10000, RZ ;  /* 0x000100001a057824 */ /* 0x000fe200078e00ff */
[----:B------:R-:W-:Y:S01]  /*22c0*/  LOP3.LUT R40, R40, 0xff, RZ, 0xc0, !PT ;  /* 0x000000ff28287812 */ /* 0x000fe200078ec0ff */
[----:B------:R-:W-:Y:S01]  /*22d0*/  FADD R6, R6, R17 ;  /* 0x0000001106067221 */ /* 0x000fe20000000000 */
[----:B------:R-:W-:Y:S01]  /*22e0*/  LOP3.LUT R48, R48, 0xff, RZ, 0xc0, !PT ;  /* 0x000000ff30307812 */ /* 0x000fe200078ec0ff */
[----:B------:R-:W-:Y:S01]  /*22f0*/  FADD R9, R9, R24 ;  /* 0x0000001809097221 */ /* 0x000fe20000000000 */
[----:B------:R-:W-:Y:S01]  /*2300*/  LOP3.LUT R5, R20, 0xff0000, R5, 0xf8, !PT ;  /* 0x00ff000014057812 */ /* 0x000fe200078ef805 */
[----:B------:R-:W-:Y:S01]  /*2310*/  IMAD.SHL.U32 R20, R31, 0x1000000, RZ ;  /* 0x010000001f147824 */ /* 0x000fe200078e00ff */
[----:B------:R-:W-:Y:S01]  /*2320*/  LOP3.LUT R49, R49, 0xffff, RZ, 0xc0, !PT ;  /* 0x0000ffff31317812 */ /* 0x000fe200078ec0ff */
[----:B------:R-:W-:Y:S01]  /*2330*/  FADD R12, R11, R12 ;  /* 0x0000000c0b0c7221 */ /* 0x000fe20000000000 */
[----:B------:R-:W-:Y:S01]  /*2340*/  SHF.L.U32 R25, R34, 0x10, RZ ;  /* 0x0000001022197819 */ /* 0x000fe200000006ff */
[----:B------:R-:W-:Y:S01]  /*2350*/  FADD R14, R14, R19 ;  /* 0x000000130e0e7221 */ /* 0x000fe20000000000 */
[----:B------:R-:W-:Y:S01]  /*2360*/  LOP3.LUT R29, R36, 0xff0000, R29, 0xf8, !PT ;  /* 0x00ff0000241d7812 */ /* 0x000fe200078ef81d */
[----:B------:R-:W-:Y:S01]  /*2370*/  FADD R21, R16, R21 ;  /* 0x0000001510157221 */ /* 0x000fe20000000000 */
[----:B------:R-:W-:Y:S01]  /*2380*/  LOP3.LUT R35, R35, 0xffff, RZ, 0xc0, !PT ;  /* 0x0000ffff23237812 */ /* 0x000fe200078ec0ff */
[----:B------:R-:W-:Y:S01]  /*2390*/  FADD R15, R6, R15 ;  /* 0x0000000f060f7221 */ /* 0x000fe20000000000 */
[----:B------:R-:W-:Y:S01]  /*23a0*/  LOP3.LUT R43, R43, 0xffff, RZ, 0xc0, !PT ;  /* 0x0000ffff2b2b7812 */ /* 0x000fe200078ec0ff */
[----:B------:R-:W-:Y:S01]  /*23b0*/  FADD R12, R9, R12 ;  /* 0x0000000c090c7221 */ /* 0x000fe20000000000 */
[----:B------:R-:W-:Y:S01]  /*23c0*/  LOP3.LUT R47, R47, 0xffff, RZ, 0xc0, !PT ;  /* 0x0000ffff2f2f7812 */ /* 0x000fe200078ec0ff */
[----:B------:R-:W-:Y:S01]  /*23d0*/  FADD R14, R14, R21 ;  /* 0x000000150e0e7221 */ /* 0x000fe20000000000 */
[----:B------:R-:W-:Y:S01]  /*23e0*/  PRMT R40, R41, 0x7604, R40 ;  /* 0x0000760429287816 */ /* 0x000fe20000000028 */
[----:B------:R-:W-:Y:S01]  /*23f0*/  IMAD.U32 R41, R54, 0x10000, RZ ;  /* 0x0001000036297824 */ /* 0x000fe200078e00ff */
[----:B------:R-:W-:Y:S01]  /*2400*/  LOP3.LUT R87, R87, 0xffff, RZ, 0xc0, !PT ;  /* 0x0000ffff57577812 */ /* 0x000fe200078ec0ff */
[----:B------:R-:W-:Y:S01]  /*2410*/  IMAD.SHL.U32 R26, R47, 0x1000000, RZ ;  /* 0x010000002f1a7824 */ /* 0x000fe200078e00ff */
[----:B------:R-:W-:Y:S01]  /*2420*/  PRMT R44, R45, 0x7604, R44 ;  /* 0x000076042d2c7816 */ /* 0x000fe2000000002c */
[----:B------:R-:W-:Y:S01]  /*2430*/  FADD R7, R7, R12 ;  /* 0x0000000c07077221 */ /* 0x000fe20000000000 */
[----:B------:R-:W-:Y:S01]  /*2440*/  PRMT R52, R39, 0x7604, R52 ;  /* 0x0000760427347816 */ /* 0x000fe20000000034 */
[----:B------:R-:W-:Y:S01]  /*2450*/  IMAD.SHL.U32 R30, R87, 0x1000000, RZ ;  /* 0x01000000571e7824 */ /* 0x000fe200078e00ff */
[----:B------:R-:W-:-:S02]  /*2460*/  LOP3.LUT R5, R5, R10, RZ, 0xfc, !PT ;  /* 0x0000000a05057212 */ /* 0x000fc400078efcff */
[----:B------:R-:W-:Y:S02]  /*2470*/  PRMT R48, R49, 0x7604, R48 ;  /* 0x0000760431307816 */ /* 0x000fe40000000030 */
[----:B------:R-:W-:Y:S02]  /*2480*/  LOP3.LUT R25, R32, 0xff0000, R25, 0xf8, !PT ;  /* 0x00ff000020197812 */ /* 0x000fe400078ef819 */
[----:B------:R-:W-:Y:S02]  /*2490*/  SHF.L.U32 R39, R50, 0x10, RZ ;  /* 0x0000001032277819 */ /* 0x000fe400000006ff */
[----:B------:R-:W-:Y:S02]  /*24a0*/  SHF.L.U32 R10, R35, 0x18, RZ ;  /* 0x00000018230a7819 */ /* 0x000fe400000006ff */
[----:B------:R-:W-:Y:S01]  /*24b0*/  LOP3.LUT R29, R29, R22, RZ, 0xfc, !PT ;  /* 0x000000161d1d7212 */ /* 0x000fe200078efcff */
[----:B------:R-:W-:Y:S01]  /*24c0*/  IMAD.SHL.U32 R22, R43, 0x1000000, RZ ;  /* 0x010000002b167824 */ /* 0x000fe200078e00ff */
[----:B------:R-:W-:-:S02]  /*24d0*/  LOP3.LUT R51, R51, 0xffff, RZ, 0xc0, !PT ;  /* 0x0000ffff33337812 */ /* 0x000fc400078ec0ff */
[----:B------:R-:W-:Y:S02]  /*24e0*/  LOP3.LUT R23, R28, 0xff0000, R23, 0xf8, !PT ;  /* 0x00ff00001c177812 */ /* 0x000fe400078ef817 */
[----:B------:R-:W-:Y:S02]  /*24f0*/  LOP3.LUT R33, R40, 0xff0000, R33, 0xf8, !PT ;  /* 0x00ff000028217812 */ /* 0x000fe400078ef821 */
[----:B------:R-:W-:Y:S02]  /*2500*/  LOP3.LUT R37, R44, 0xff0000, R37, 0xf8, !PT ;  /* 0x00ff00002c257812 */ /* 0x000fe400078ef825 */
[----:B------:R-:W-:Y:S02]  /*2510*/  LOP3.LUT R41, R52, 0xff0000, R41, 0xf8, !PT ;  /* 0x00ff000034297812 */ /* 0x000fe400078ef829 */
[----:B------:R-:W-:Y:S02]  /*2520*/  LOP3.LUT R39, R48, 0xff0000, R39, 0xf8, !PT ;  /* 0x00ff000030277812 */ /* 0x000fe400078ef827 */
[----:B------:R-:W-:Y:S01]  /*2530*/  LOP3.LUT R10, R25, R10, RZ, 0xfc, !PT ;  /* 0x0000000a190a7212 */ /* 0x000fe200078efcff */
[----:B------:R-:W-:Y:S01]  /*2540*/  IMAD.MOV.U32 R25, RZ, RZ, 0x3021 ;  /* 0x00003021ff197424 */ /* 0x000fe200078e00ff */
[----:B------:R-:W-:-:S02]  /*2550*/  SHF.L.U32 R28, R51, 0x18, RZ ;  /* 0x00000018331c7819 */ /* 0x000fc400000006ff */
[----:B------:R-:W-:Y:S02]  /*2560*/  LOP3.LUT R20, R23, R20, RZ, 0xfc, !PT ;  /* 0x0000001417147212 */ /* 0x000fe400078efcff */
[----:B------:R-:W-:Y:S02]  /*2570*/  LOP3.LUT R22, R33, R22, RZ, 0xfc, !PT ;  /* 0x0000001621167212 */ /* 0x000fe400078efcff */
[----:B------:R-:W-:Y:S02]  /*2580*/  LOP3.LUT R37, R37, R26, RZ, 0xfc, !PT ;  /* 0x0000001a25257212 */ /* 0x000fe400078efcff */
[----:B------:R-:W-:Y:S02]  /*2590*/  MOV R27, 0x2130 ;  /* 0x00002130001b7802 */ /* 0x000fe40000000f00 */
[----:B------:R-:W-:Y:S02]  /*25a0*/  LOP3.LUT R41, R41, R30, RZ, 0xfc, !PT ;  /* 0x0000001e29297212 */ /* 0x000fe400078efcff */
[----:B------:R-:W-:-:S02]  /*25b0*/  LOP3.LUT R28, R39, R28, RZ, 0xfc, !PT ;  /* 0x0000001c271c7212 */ /* 0x000fc400078efcff */
[----:B------:R-:W-:Y:S02]  /*25c0*/  SEL R30, R29, R10, P6 ;  /* 0x0000000a1d1e7207 */ /* 0x000fe40003000000 */
[----:B------:R-:W-:Y:S02]  /*25d0*/  SEL R26, R20, R5, P6 ;  /* 0x00000005141a7207 */ /* 0x000fe40003000000 */
[----:B------:R-:W-:Y:S02]  /*25e0*/  SEL R23, R5, R20, P6 ;  /* 0x0000001405177207 */ /* 0x000fe40003000000 */
[----:B------:R-:W-:Y:S02]  /*25f0*/  SEL R29, R10, R29, P6 ;  /* 0x0000001d0a1d7207 */ /* 0x000fe40003000000 */
[-C--:B------:R-:W-:Y:S02]  /*2600*/  SHF.R.U32.HI R5, RZ, R0.reuse, R25 ;  /* 0x00000000ff057219 */ /* 0x080fe40000011619 */
[----:B------:R-:W-:-:S02]  /*2610*/  SHF.R.U32.HI R20, RZ, R0, R27 ;  /* 0x00000000ff147219 */ /* 0x000fc4000001161b */
[----:B------:R-:W-:Y:S02]  /*2620*/  SEL R10, R37, R22, P6 ;  /* 0x00000016250a7207 */ /* 0x000fe40003000000 */
[----:B------:R-:W-:Y:S02]  /*2630*/  SEL R37, R22, R37, P6 ;  /* 0x0000002516257207 */ /* 0x000fe40003000000 */
[----:B------:R-:W-:Y:S02]  /*2640*/  SEL R22, R41, R28, P6 ;  /* 0x0000001c29167207 */ /* 0x000fe40003000000 */
[----:B------:R-:W-:Y:S02]  /*2650*/  SEL R41, R28, R41, P6 ;  /* 0x000000291c297207 */ /* 0x000fe40003000000 */
[----:B------:R-:W-:Y:S02]  /*2660*/  LOP3.LUT R5, R5, 0xf, RZ, 0xc0, !PT ;  /* 0x0000000f05057812 */ /* 0x000fe400078ec0ff */
[----:B------:R-:W-:-:S02]  /*2670*/  LOP3.LUT R20, R20, 0xf, RZ, 0xc0, !PT ;  /* 0x0000000f14147812 */ /* 0x000fc400078ec0ff */
[----:B------:R-:W-:Y:S01]  /*2680*/  SEL R6, R8, 0x7632, P6 ;  /* 0x0000763208067807 */ /* 0x000fe20003000000 */
[----:B------:R-:W-:Y:S01]  /*2690*/  SHFL.IDX PT, R26, R26, R5, 0x1c1f ;  /* 0x001c1f051a1a7589 */ /* 0x000fe200000e0000 */
[----:B------:R-:W-:-:S03]  /*26a0*/  FADD R8, R15, R14 ;  /* 0x0000000e0f087221 */ /* 0x000fc60000000000 */
[----:B------:R-:W2:Y:S04]  /*26b0*/  SHFL.IDX PT, R23, R23, R20, 0x1c1f ;  /* 0x001c1f1417177589 */ /* 0x000ea800000e0000 */
[----:B------:R-:W-:Y:S04]  /*26c0*/  SHFL.IDX PT, R30, R30, R5, 0x1c1f ;  /* 0x001c1f051e1e7589 */ /* 0x000fe800000e0000 */
[----:B------:R-:W3:Y:S04]  /*26d0*/  SHFL.IDX PT, R29, R29, R20, 0x1c1f ;  /* 0x001c1f141d1d7589 */ /* 0x000ee800000e0000 */
[----:B------:R-:W-:Y:S04]  /*26e0*/  SHFL.IDX PT, R10, R10, R5, 0x1c1f ;  /* 0x001c1f050a0a7589 */ /* 0x000fe800000e0000 */
[----:B------:R-:W4:Y:S04]  /*26f0*/  SHFL.IDX PT, R37, R37, R20, 0x1c1f ;  /* 0x001c1f1425257589 */ /* 0x000f2800000e0000 */
[----:B------:R5:W-:Y:S04]  /*2700*/  SHFL.IDX PT, R22, R22, R5, 0x1c1f ;  /* 0x001c1f0516167589 */ /* 0x000be800000e0000 */
[----:B------:R-:W1:Y:S01]  /*2710*/  SHFL.IDX PT, R41, R41, R20, 0x1c1f ;  /* 0x001c1f1429297589 */ /* 0x000e6200000e0000 */
[-C--:B--2---:R-:W-:Y:S01]  /*2720*/  PRMT R89, R26, R6.reuse, R23 ;  /* 0x000000061a597216 */ /* 0x084fe20000000017 */
[----:B-----5:R-:W-:Y:S01]  /*2730*/  IMAD.MOV.U32 R5, RZ, RZ, 0x1054 ;  /* 0x00001054ff057424 */ /* 0x020fe200078e00ff */
[----:B---3--:R-:W-:-:S04]  /*2740*/  PRMT R91, R30, R6, R29 ;  /* 0x000000061e5b7216 */ /* 0x008fc8000000001d */
[----:B------:R-:W-:-:S04]  /*2750*/  SEL R5, R5, 0x5410, P6 ;  /* 0x0000541005057807 */ /* 0x000fc80003000000 */
[-C--:B------:R-:W-:Y:S02]  /*2760*/  PRMT R88, R26, R5.reuse, R23 ;  /* 0x000000051a587216 */ /* 0x080fe40000000017 */
[-C--:B------:R-:W-:Y:S02]  /*2770*/  PRMT R90, R30, R5.reuse, R29 ;  /* 0x000000051e5a7216 */ /* 0x080fe4000000001d */
[CCC-:B----4-:R-:W-:Y:S02]  /*2780*/  PRMT R116, R10.reuse, R5.reuse, R37.reuse ;  /* 0x000000050a747216 */ /* 0x1d0fe40000000025 */
[-C--:B------:R-:W-:Y:S02]  /*2790*/  PRMT R117, R10, R6.reuse, R37 ;  /* 0x000000060a757216 */ /* 0x080fe40000000025 */
[C-C-:B-1----:R-:W-:Y:S02]  /*27a0*/  PRMT R118, R22.reuse, R5, R41.reuse ;  /* 0x0000000516767216 */ /* 0x142fe40000000029 */
[----:B------:R-:W-:Y:S01]  /*27b0*/  PRMT R119, R22, R6, R41 ;  /* 0x0000000616777216 */ /* 0x000fe20000000029 */
[----:B------:R-:W-:Y:S06]  /*27c0*/  @!P0 BRA `(.L_x_19) ;  /* 0x0000000000048947 */ /* 0x000fec0003800000 */
[----:B------:R-:W-:Y:S01]  /*27d0*/  BPT.TRAP 0x1 ;  /* 0x000000040000795c */ /* 0x000fe20000300000 */
.L_x_19:
[----:B------:R-:W1:Y:S02]  /*27e0*/  SYNCS.PHASECHK.TRANS64.TRYWAIT P1, [UR36+0xe008], R2 ;  /* 0x00e00802ff0075a7 */ /* 0x000e640008020164 */
[----:B-1----:R-:W-:Y:S05]  /*27f0*/  @!P1 BRA `(.L_x_20) ;  /* 0x0000004c00b89947 */ /* 0x002fea0003800000 */
.L_x_93:
[----:B------:R-:W-:Y:S01]  /*2800*/  UIADD3 UR10, UR20, 0x200, URZ ;  /* 0x00000200140a7890 */ /* 0x000fe2000fffe03f */
[----:B------:R-:W-:Y:S01]  /*2810*/  WARPGROUP.ARRIVE ;  /* 0x00000000000079c5 */ /* 0x000fe20000000000 */
[----:B------:R-:W-:-:S07]  /*2820*/  UMOV UR11, 0x80000020 ;  /* 0x80000020000b7882 */ /* 0x000fce0000000000 */
[----:B------:R-:W-:Y:S01]  /*2830*/  QGMMA.64x128x32.F32.E4M3.E4M3 R24, R88, gdesc[UR8], RZ, !UPT, gsb0 ;  /* 0x01e0000858187df3 */ /* 0x000fe2000c0008ff */
[----:B------:R-:W-:Y:S01]  /*2840*/  UIADD3 UR10, UR20, 0x202, URZ ;  /* 0x00000202140a7890 */ /* 0x000fe2000fffe03f */
[----:B------:R-:W-:Y:S01]  /*2850*/  UMOV UR11, 0x80000020 ;  /* 0x80000020000b7882 */ /* 0x000fe20000000000 */
[----:B------:R-:W-:Y:S02]  /*2860*/  WARPGROUP.DEPBAR.LE gsb0, 0x0 ;  /* 0x00008000000079c5 */ /* 0x000fe40000010000 */
[----:B------:R-:W-:-:S07]  /*2870*/  WARPGROUP.ARRIVE ;  /* 0x00000000000079c5 */ /* 0x000fce0000000000 */
[----:B------:R-:W-:Y:S03]  /*2880*/  QGMMA.64x128x32.F32.E4M3.E4M3 R24, R116, gdesc[UR8], R24, gsb0 ;  /* 0x01e0000874187df3 */ /* 0x000fe60008000818 */
[----:B------:R-:W-:Y:S02]  /*2890*/  WARPGROUP.DEPBAR.LE gsb0, 0x0 ;  /* 0x00008000000079c5 */ /* 0x000fe40000010000 */
[----:B------:R-:W-:Y:S05]  /*28a0*/  @!P0 BRA `(.L_x_21) ;  /* 0x0000000000048947 */ /* 0x000fea0003800000 */
[----:B------:R-:W-:Y:S01]  /*28b0*/  BPT.TRAP 0x1 ;  /* 0x000000040000795c */ /* 0x000fe20000300000 */
.L_x_21:
[----:B------:R-:W-:Y:S02]  /*28c0*/  UISETP.GT.U32.AND UP0, UPT, UR6, 0x1, UPT ;  /* 0x000000010600788c */ /* 0x000fe4000bf04070 */
[----:B------:R-:W-:-:S04]  /*28d0*/  UIADD3 UR7, UR36, 0xe028, URZ ;  /* 0x0000e02824077890 */ /* 0x000fc8000fffe03f */
[----:B------:R-:W-:Y:S01]  /*28e0*/  PLOP3.LUT P1, PT, PT, PT, UP0, 0x80, 0x0 ;  /* 0x000000000000781c */ /* 0x000fe20003f2f008 */
[----:B------:R-:W-:-:S09]  /*28f0*/  UPRMT UR7, URZ, 0x654, UR7 ;  /* 0x000006543f077896 */ /* 0x000fd20008000007 */
[----:B------:R-:W-:Y:S03]  /*2900*/  SYNCS.ARRIVE.TRANS64.RED.A1T0 RZ, [UR7], RZ ;  /* 0x000000ffffff79a7 */ /* 0x000fe60008100407 */
[----:B------:R-:W-:Y:S05]  /*2910*/  @P1 BRA `(.L_x_22) ;  /* 0x0000000000041947 */ /* 0x000fea0003800000 */
[----:B------:R-:W-:Y:S01]  /*2920*/  BPT.TRAP 0x1 ;  /* 0x000000040000795c */ /* 0x000fe20000300000 */
.L_x_22:
[----:B-1----:R-:W1:Y:S02]  /*2930*/  LDC R2, c[0x0][0x28c] ;  /* 0x0000a300ff027b82 */ /* 0x002e640000000800 */
[----:B-1----:R-:W-:-:S13]  /*2940*/  ISETP.GE.AND P2, PT, R2, 0x41, PT ;  /* 0x000000410200780c */ /* 0x002fda0003f46270 */
[----:B------:R-:W-:Y:S05]  /*2950*/  @!P2 BRA `(.L_x_23) ;  /* 0x000000200058a947 */ /* 0x000fea0003800000 */
[----:B------:R-:W-:Y:S01]  /*2960*/  VIADD R2, R2, 0x3f ;  /* 0x0000003f02027836 */ /* 0x000fe20000000000 */
[----:B------:R-:W-:Y:S01]  /*2970*/  MOV R11, R3 ;  /* 0x00000003000b7202 */ /* 0x000fe20000000f00 */
[----:B------:R-:W-:Y:S01]  /*2980*/  IMAD.MOV.U32 R13, RZ, RZ, R4 ;  /* 0x000000ffff0d7224 */ /* 0x000fe200078e0004 */
[----:B------:R-:W-:Y:S01]  /*2990*/  UMOV UR21, 0x2 ;  /* 0x0000000200157882 */ /* 0x000fe20000000000 */
[----:B------:R-:W-:Y:S01]  /*29a0*/  UMOV UR22, 0x1 ;  /* 0x0000000100167882 */ /* 0x000fe20000000000 */
[----:B------:R-:W-:Y:S01]  /*29b0*/  SHF.R.S32.HI R9, RZ, 0x1f, R2 ;  /* 0x0000001fff097819 */ /* 0x000fe20000011402 */
[----:B------:R-:W-:-:S03]  /*29c0*/  ULDC UR23, c[0x0][0x604] ;  /* 0x0001810000177ab9 */ /* 0x000fc60000000800 */
[----:B------:R-:W-:Y:S01]  /*29d0*/  LEA.HI R2, R9, R2, RZ, 0x6 ;  /* 0x0000000209027211 */ /* 0x000fe200078f30ff */
[----:B------:R-:W-:-:S03]  /*29e0*/  IMAD.MOV.U32 R9, RZ, RZ, RZ ;  /* 0x000000ffff097224 */ /* 0x000fc600078e00ff */
[----:B------:R-:W-:-:S07]  /*29f0*/  SHF.R.S32.HI R2, RZ, 0x6, R2 ;  /* 0x00000006ff027819 */ /* 0x000fce0000011402 */
.L_x_34:
[----:B------:R-:W-:-:S13]  /*2a00*/  PLOP3.LUT P3, PT, PT, PT, UP1, 0x80, 0x0 ;  /* 0x000000000000781c */ /* 0x000fda0003f6f018 */
[----:B-1----:R-:W-:Y:S05]  /*2a10*/  @!P3 BRA `(.L_x_24) ;  /* 0x000000000004b947 */ /* 0x002fea0003800000 */
[----:B------:R-:W-:Y:S01]  /*2a20*/  BPT.TRAP 0x1 ;  /* 0x000000040000795c */ /* 0x000fe20000300000 */
.L_x_24:
[----:B------:R-:W-:Y:S01]  /*2a30*/  ULEA UR6, UR21, UR36, 0x3 ;  /* 0x0000002415067291 */ /* 0x000fe2000f8e183f */
[----:B------:R-:W-:-:S08]  /*2a40*/  SHF.L.U32 R3, R9, 0x1f, RZ ;  /* 0x0000001f09037819 */ /* 0x000fd000000006ff */
[----:B------:R-:W1:Y:S02]  /*2a50*/  SYNCS.PHASECHK.TRANS64.TRYWAIT P2, [UR6+0xe000], R3 ;  /* 0x00e00003ff0075a7 */ /* 0x000e640008040146 */
[----:B-1----:R-:W-:Y:S05]  /*2a60*/  @!P2 BRA `(.L_x_25) ;  /* 0x0000004c0034a947 */ /* 0x002fea0003800000 */
.L_x_94:
[----:B------:R-:W-:Y:S01]  /*2a70*/  ULEA UR6, UR21, UR20, 0x9 ;  /* 0x0000001415067291 */ /* 0x000fe2000f8e483f */
[----:B------:R-:W-:Y:S01]  /*2a80*/  WARPGROUP.ARRIVE ;  /* 0x00000000000079c5 */ /* 0x000fe20000000000 */
[----:B------:R-:W-:Y:S01]  /*2a90*/  UMOV UR7, 0x40000040 ;  /* 0x4000004000077882 */ /* 0x000fe20000000000 */
[----:B------:R-:W-:Y:S01]  /*2aa0*/  UMOV UR11, 0x40000040 ;  /* 0x40000040000b7882 */ /* 0x000fe20000000000 */
[----:B------:R-:W-:Y:S02]  /*2ab0*/  UIADD3 UR10, UR6, 0x2, URZ ;  /* 0x00000002060a7890 */ /* 0x000fe4000fffe03f */
[----:B------:R-:W-:Y:S01]  /*2ac0*/  UIADD3 UR14, UR6, 0x4, URZ ;  /* 0x00000004060e7890 */ /* 0x000fe2000fffe03f */
[----:B------:R-:W-:Y:S02]  /*2ad0*/  UMOV UR15, 0x40000040 ;  /* 0x40000040000f7882 */ /* 0x000fe40000000000 */
[----:B------:R-:W-:Y:S01]  /*2ae0*/  QGMMA.64x64x32.F32.E4M3.E4M3 R88, gdesc[UR4], RZ, !UPT, gsb0 ;  /* 0x00e00000045879f3 */ /* 0x000fe2000c0008ff */
[----:B------:R-:W-:Y:S01]  /*2af0*/  UIADD3 UR18, UR6, 0x6, URZ ;  /* 0x0000000606127890 */ /* 0x000fe2000fffe03f */
[----:B------:R-:W-:Y:S01]  /*2b00*/  UMOV UR19, 0x40000040 ;  /* 0x4000004000137882 */ /* 0x000fe20000000000 */
[----:B------:R-:W-:-:S04]  /*2b10*/  UIADD3 UR21, UR21, 0x1, URZ ;  /* 0x0000000115157890 */ /* 0x000fc8000fffe03f */
[----:B------:R-:W-:-:S04]  /*2b20*/  UISETP.NE.AND UP0, UPT, UR21, 0x5, UPT ;  /* 0x000000051500788c */ /* 0x000fc8000bf05270 */
[----:B------:R-:W-:Y:S02]  /*2b30*/  USEL UR6, URZ, 0x1, UP0 ;  /* 0x000000013f067887 */ /* 0x000fe40008000000 */
[----:B------:R-:W-:-:S04]  /*2b40*/  USEL UR21, UR21, URZ, UP0 ;  /* 0x0000003f15157287 */ /* 0x000fc80008000000 */
[----:B------:R-:W-:Y:S01]  /*2b50*/  LOP3.LUT R9, R9, UR6, RZ, 0x3c, !PT ;  /* 0x0000000609097c12 */ /* 0x000fe2000f8e3cff */
[----:B------:R-:W-:Y:S02]  /*2b60*/  WARPGROUP.DEPBAR.LE gsb0, 0x0 ;  /* 0x00008000000079c5 */ /* 0x000fe40000010000 */
        /* <DEDUP_REMOVED lines=9> */
[----:B------:R-:W-:Y:S05]  /*2c00*/  @!P3 BRA `(.L_x_26) ;  /* 0x000000000004b947 */ /* 0x000fea0003800000 */
[----:B------:R-:W-:Y:S01]  /*2c10*/  BPT.TRAP 0x1 ;  /* 0x000000040000795c */ /* 0x000fe20000300000 */
.L_x_26:
[----:B-1----:R-:W-:Y:S01]  /*2c20*/  FMNMX R4, R88, R11, !PT ;  /* 0x0000000b58047209 */ /* 0x002fe20007800000 */
[----:B------:R-:W-:Y:S01]  /*2c30*/  ULEA UR6, UR21, UR36, 0x3 ;  /* 0x0000002415067291 */ /* 0x000fe2000f8e183f */
[----:B------:R-:W-:Y:S02]  /*2c40*/  FMNMX R16, R90, R13, !PT ;  /* 0x0000000d5a107209 */ /* 0x000fe40007800000 */
[----:B------:R-:W-:Y:S02]  /*2c50*/  FMNMX R3, R89, R4, !PT ;  /* 0x0000000459037209 */ /* 0x000fe40007800000 */
[----:B------:R-:W-:Y:S02]  /*2c60*/  FMNMX R15, R91, R16, !PT ;  /* 0x000000105b0f7209 */ /* 0x000fe40007800000 */
        /* <DEDUP_REMOVED lines=14> */
[----:B------:R-:W1:Y:S02]  /*2d50*/  SHFL.BFLY PT, R3, R4, 0x1, 0x1f ;  /* 0x0c201f0004037f89 */ /* 0x000e6400000e0000 */
[----:B-1----:R-:W-:Y:S02]  /*2d60*/  FMNMX R10, R4, R3, !PT ;  /* 0x00000003040a7209 */ /* 0x002fe40007800000 */
[----:B------:R-:W-:-:S03]  /*2d70*/  FMNMX R4, R94, R15, !PT ;  /* 0x0000000f5e047209 */ /* 0x000fc60007800000 */
[----:B------:R-:W1:Y:S01]  /*2d80*/  SHFL.BFLY PT, R3, R10, 0x2, 0x1f ;  /* 0x0c401f000a037f89 */ /* 0x000e6200000e0000 */
[----:B------:R-:W-:-:S04]  /*2d90*/  FMNMX R15, R95, R4, !PT ;  /* 0x000000045f0f7209 */ /* 0x000fc80007800000 */
[----:B------:R-:W-:-:S04]  /*2da0*/  FMNMX R4, R98, R15, !PT ;  /* 0x0000000f62047209 */ /* 0x000fc80007800000 */
[----:B------:R-:W-:-:S04]  /*2db0*/  FMNMX R15, R99, R4, !PT ;  /* 0x00000004630f7209 */ /* 0x000fc80007800000 */
[----:B------:R-:W-:-:S04]  /*2dc0*/  FMNMX R4, R102, R15, !PT ;  /* 0x0000000f66047209 */ /* 0x000fc80007800000 */
[----:B------:R-:W-:-:S04]  /*2dd0*/  FMNMX R15, R103, R4, !PT ;  /* 0x00000004670f7209 */ /* 0x000fc80007800000 */
[----:B------:R-:W-:Y:S02]  /*2de0*/  FMNMX R4, R106, R15, !PT ;  /* 0x0000000f6a047209 */ /* 0x000fe40007800000 */
[----:B-1----:R-:W-:Y:S02]  /*2df0*/  FMNMX R3, R10, R3, !PT ;  /* 0x000000030a037209 */ /* 0x002fe40007800000 */
[----:B------:R-:W-:Y:S02]  /*2e00*/  FMNMX R15, R107, R4, !PT ;  /* 0x000000046b0f7209 */ /* 0x000fe40007800000 */
[C---:B------:R-:W-:Y:S02]  /*2e10*/  FSETP.NEU.AND P2, PT, R3.reuse, -INF , PT ;  /* 0xff8000000300780b */ /* 0x040fe40003f4d000 */
[----:B------:R-:W-:Y:S02]  /*2e20*/  FMNMX R4, R110, R15, !PT ;  /* 0x0000000f6e047209 */ /* 0x000fe40007800000 */
[----:B------:R-:W-:-:S02]  /*2e30*/  FSEL R12, R3, RZ, P2 ;  /* 0x000000ff030c7208 */ /* 0x000fc40001000000 */
[----:B------:R-:W-:-:S03]  /*2e40*/  FMNMX R15, R111, R4, !PT ;  /* 0x000000046f0f7209 */ /* 0x000fc60007800000 */
[----:B------:R-:W-:Y:S01]  /*2e50*/  FMUL R14, R12, UR23 ;  /* 0x000000170c0e7c20 */ /* 0x000fe20008400000 */
[----:B------:R-:W-:Y:S01]  /*2e60*/  FMNMX R4, R114, R15, !PT ;  /* 0x0000000f72047209 */ /* 0x000fe20007800000 */
[----:B------:R-:W-:-:S02]  /*2e70*/  FADD R12, -R12, R11 ;  /* 0x0000000b0c0c7221 */ /* 0x000fc40000000100 */
[--C-:B------:R-:W-:Y:S01]  /*2e80*/  FFMA R92, R92, UR23, -R14.reuse ;  /* 0x000000175c5c7c23 */ /* 0x100fe2000800080e */
[----:B------:R-:W-:-:S01]  /*2e90*/  FFMA R93, R93, UR23, -R14 ;  /* 0x000000175d5d7c23 */ /* 0x000fc2000800080e */
[--C-:B------:R-:W-:Y:S01]  /*2ea0*/  FFMA R88, R88, UR23, -R14.reuse ;  /* 0x0000001758587c23 */ /* 0x100fe2000800080e */
[----:B------:R-:W-:-:S01]  /*2eb0*/  FFMA R89, R89, UR23, -R14 ;  /* 0x0000001759597c23 */ /* 0x000fc2000800080e */
[--C-:B------:R-:W-:Y:S01]  /*2ec0*/  FFMA R100, R100, UR23, -R14.reuse ;  /* 0x0000001764647c23 */ /* 0x100fe2000800080e */
[----:B------:R-:W-:Y:S01]  /*2ed0*/  FSETP.GEU.AND P2, PT, R92, -126, PT ;  /* 0xc2fc00005c00780b */ /* 0x000fe20003f4e000 */
[--C-:B------:R-:W-:Y:S01]  /*2ee0*/  FFMA R101, R101, UR23, -R14.reuse ;  /* 0x0000001765657c23 */ /* 0x100fe2000800080e */
[----:B------:R-:W-:Y:S01]  /*2ef0*/  FSETP.GEU.AND P3, PT, R93, -126, PT ;  /* 0xc2fc00005d00780b */ /* 0x000fe20003f6e000 */
[--C-:B------:R-:W-:Y:S01]  /*2f00*/  FFMA R96, R96, UR23, -R14.reuse ;  /* 0x0000001760607c23 */ /* 0x100fe2000800080e */
[----:B------:R-:W-:Y:S01]  /*2f10*/  FSETP.GEU.AND P4, PT, R88, -126, PT ;  /* 0xc2fc00005800780b */ /* 0x000fe20003f8e000 */
[--C-:B------:R-:W-:Y:S01]  /*2f20*/  FFMA R97, R97, UR23, -R14.reuse ;  /* 0x0000001761617c23 */ /* 0x100fe2000800080e */
[----:B------:R-:W-:Y:S01]  /*2f30*/  FSETP.GEU.AND P5, PT, R89, -126, PT ;  /* 0xc2fc00005900780b */ /* 0x000fe20003fae000 */
[--C-:B------:R-:W-:Y:S01]  /*2f40*/  FFMA R108, R108, UR23, -R14.reuse ;  /* 0x000000176c6c7c23 */ /* 0x100fe2000800080e */
[----:B------:R-:W-:Y:S01]  /*2f50*/  FMNMX R15, R115, R4, !PT ;  /* 0x00000004730f7209 */ /* 0x000fe20007800000 */
[--C-:B------:R-:W-:Y:S01]  /*2f60*/  FFMA R109, R109, UR23, -R14.reuse ;  /* 0x000000176d6d7c23 */ /* 0x100fe2000800080e */
[----:B------:R-:W-:-:S01]  /*2f70*/  FFMA R104, R104, UR23, -R14 ;  /* 0x0000001768687c23 */ /* 0x000fc2000800080e */
[--C-:B------:R-:W-:Y:S01]  /*2f80*/  FFMA R105, R105, UR23, -R14.reuse ;  /* 0x0000001769697c23 */ /* 0x100fe2000800080e */
[----:B------:R-:W-:Y:S01]  /*2f90*/  FMNMX R4, R118, R15, !PT ;  /* 0x0000000f76047209 */ /* 0x000fe20007800000 */
[----:B------:R-:W-:Y:S01]  /*2fa0*/  @!P2 FMUL R92, R92, 0.5 ;  /* 0x3f0000005c5ca820 */ /* 0x000fe20000400000 */
[----:B------:R-:W-:-:S01]  /*2fb0*/  FFMA R116, R116, UR23, -R14 ;  /* 0x0000001774747c23 */ /* 0x000fc2000800080e */
[----:B------:R-:W-:Y:S01]  /*2fc0*/  @!P3 FMUL R93, R93, 0.5 ;  /* 0x3f0000005d5db820 */ /* 0x000fe20000400000 */
[----:B------:R-:W-:Y:S01]  /*2fd0*/  FMNMX R4, R119, R4, !PT ;  /* 0x0000000477047209 */ /* 0x000fe20007800000 */
[----:B------:R-:W-:Y:S01]  /*2fe0*/  @!P4 FMUL R88, R88, 0.5 ;  /* 0x3f0000005858c820 */ /* 0x000fe20000400000 */
[----:B------:R-:W-:-:S01]  /*2ff0*/  FFMA R117, R117, UR23, -R14 ;  /* 0x0000001775757c23 */ /* 0x000fc2000800080e */
[----:B------:R-:W1:Y:S01]  /*3000*/  MUFU.EX2 R92, R92 ;  /* 0x0000005c005c7308 */ /* 0x000e620000000800 */
[----:B------:R-:W-:Y:S01]  /*3010*/  @!P5 FMUL R89, R89, 0.5 ;  /* 0x3f0000005959d820 */ /* 0x000fe20000400000 */
[----:B------:R-:W2:Y:S01]  /*3020*/  SHFL.BFLY PT, R17, R4, 0x1, 0x1f ;  /* 0x0c201f0004117f89 */ /* 0x000ea200000e0000 */
[----:B------:R-:W-:-:S01]  /*3030*/  FFMA R112, R112, UR23, -R14 ;  /* 0x0000001770707c23 */ /* 0x000fc2000800080e */
[----:B------:R-:W-:Y:S01]  /*3040*/  FFMA R113, R113, UR23, -R14 ;  /* 0x0000001771717c23 */ /* 0x000fe2000800080e */
[----:B------:R-:W-:-:S03]  /*3050*/  FMUL R12, R12, UR23 ;  /* 0x000000170c0c7c20 */ /* 0x000fc60008400000 */
[----:B------:R-:W3:Y:S08]  /*3060*/  MUFU.EX2 R93, R93 ;  /* 0x0000005d005d7308 */ /* 0x000ef00000000800 */
[----:B------:R-:W4:Y:S01]  /*3070*/  MUFU.EX2 R88, R88 ;  /* 0x0000005800587308 */ /* 0x000f220000000800 */
[----:B-1----:R-:W-:Y:S01]  /*3080*/  @!P2 FMUL R92, R92, R92 ;  /* 0x0000005c5c5ca220 */ /* 0x002fe20000400000 */
[----:B------:R-:W-:-:S06]  /*3090*/  FSETP.GEU.AND P2, PT, R100, -126, PT ;  /* 0xc2fc00006400780b */ /* 0x000fcc0003f4e000 */
[----:B------:R-:W1:Y:S01]  /*30a0*/  MUFU.EX2 R89, R89 ;  /* 0x0000005900597308 */ /* 0x000e620000000800 */
[----:B---3--:R-:W-:Y:S01]  /*30b0*/  @!P3 FMUL R93, R93, R93 ;  /* 0x0000005d5d5db220 */ /* 0x008fe20000400000 */
[----:B------:R-:W-:Y:S02]  /*30c0*/  FSETP.GEU.AND P3, PT, R101, -126, PT ;  /* 0xc2fc00006500780b */ /* 0x000fe40003f6e000 */
[----:B--2---:R-:W-:-:S03]  /*30d0*/  FMNMX R4, R4, R17, !PT ;  /* 0x0000001104047209 */ /* 0x004fc60007800000 */
[----:B------:R-:W-:Y:S01]  /*30e0*/  @!P2 FMUL R100, R100, 0.5 ;  /* 0x3f0000006464a820 */ /* 0x000fe20000400000 */
[----:B----4-:R-:W-:Y:S01]  /*30f0*/  @!P4 FMUL R88, R88, R88 ;  /* 0x000000585858c220 */ /* 0x010fe20000400000 */
[----:B------:R-:W-:Y:S01]  /*3100*/  FSETP.GEU.AND P4, PT, R96, -126, PT ;  /* 0xc2fc00006000780b */ /* 0x000fe20003f8e000 */
[----:B------:R-:W2:Y:S03]  /*3110*/  SHFL.BFLY PT, R19, R4, 0x2, 0x1f ;  /* 0x0c401f0004137f89 */ /* 0x000ea600000e0000 */
[----:B------:R-:W3:Y:S02]  /*3120*/  MUFU.EX2 R100, R100 ;  /* 0x0000006400647308 */ /* 0x000ee40000000800 */
[----:B------:R-:W-:Y:S01]  /*3130*/  @!P3 FMUL R101, R101, 0.5 ;  /* 0x3f0000006565b820 */ /* 0x000fe20000400000 */
[----:B-1----:R-:W-:Y:S01]  /*3140*/  @!P5 FMUL R89, R89, R89 ;  /* 0x000000595959d220 */ /* 0x002fe20000400000 */
[----:B------:R-:W-:-:S04]  /*3150*/  FSETP.GEU.AND P5, PT, R97, -126, PT ;  /* 0xc2fc00006100780b */ /* 0x000fc80003fae000 */
[----:B------:R-:W1:Y:S01]  /*3160*/  MUFU.EX2 R101, R101 ;  /* 0x0000006500657308 */ /* 0x000e620000000800 */
[----:B------:R-:W-:-:S07]  /*3170*/  @!P4 FMUL R96, R96, 0.5 ;  /* 0x3f0000006060c820 */ /* 0x000fce0000400000 */
[----:B------:R-:W4:Y:S01]  /*3180*/  MUFU.EX2 R96, R96 ;  /* 0x0000006000607308 */ /* 0x000f220000000800 */
[----:B---3--:R-:W-:Y:S01]  /*3190*/  @!P2 FMUL R100, R100, R100 ;  /* 0x000000646464a220 */ /* 0x008fe20000400000 */
[----:B------:R-:W-:Y:S01]  /*31a0*/  FSETP.GEU.AND P2, PT, R108, -126, PT ;  /* 0xc2fc00006c00780b */ /* 0x000fe20003f4e000 */
[----:B------:R-:W-:Y:S01]  /*31b0*/  @!P5 FMUL R97, R97, 0.5 ;  /* 0x3f0000006161d820 */ /* 0x000fe20000400000 */
[----:B--2---:R-:W-:-:S05]  /*31c0*/  FMNMX R4, R4, R19, !PT ;  /* 0x0000001304047209 */ /* 0x004fca0007800000 */
[----:B------:R-:W2:Y:S01]  /*31d0*/  MUFU.EX2 R97, R97 ;  /* 0x0000006100617308 */ /* 0x000ea20000000800 */
[----:B-1----:R-:W-:Y:S01]  /*31e0*/  @!P3 FMUL R101, R101, R101 ;  /* 0x000000656565b220 */ /* 0x002fe20000400000 */
[----:B------:R-:W-:-:S04]  /*31f0*/  FSETP.GEU.AND P3, PT, R109, -126, PT ;  /* 0xc2fc00006d00780b */ /* 0x000fc80003f6e000 */
[----:B------:R-:W-:Y:S01]  /*3200*/  @!P2 FMUL R108, R108, 0.5 ;  /* 0x3f0000006c6ca820 */ /* 0x000fe20000400000 */
[----:B----4-:R-:W-:Y:S01]  /*3210*/  @!P4 FMUL R96, R96, R96 ;  /* 0x000000606060c220 */ /* 0x010fe20000400000 */
[----:B------:R-:W-:Y:S02]  /*3220*/  FSETP.GEU.AND P4, PT, R104, -126, PT ;  /* 0xc2fc00006800780b */ /* 0x000fe40003f8e000 */
[----:B------:R-:W1:Y:S05]  /*3230*/  MUFU.EX2 R17, R108 ;  /* 0x0000006c00117308 */ /* 0x000e6a0000000800 */
[----:B------:R-:W-:Y:S01]  /*3240*/  @!P3 FMUL R109, R109, 0.5 ;  /* 0x3f0000006d6db820 */ /* 0x000fe20000400000 */
[----:B--2---:R-:W-:Y:S01]  /*3250*/  @!P5 FMUL R97, R97, R97 ;  /* 0x000000616161d220 */ /* 0x004fe20000400000 */
[----:B------:R-:W-:-:S02]  /*3260*/  FSETP.GEU.AND P5, PT, R105, -126, PT ;  /* 0xc2fc00006900780b */ /* 0x000fc40003fae000 */
[----:B------:R-:W2:Y:S02]  /*3270*/  MUFU.EX2 R16, R109 ;  /* 0x0000006d00107308 */ /* 0x000ea40000000800 */
[----:B------:R-:W-:Y:S01]  /*3280*/  @!P4 FMUL R104, R104, 0.5 ;  /* 0x3f0000006868c820 */ /* 0x000fe20000400000 */
[----:B-1----:R-:W-:Y:S01]  /*3290*/  @!P2 FMUL R17, R17, R17 ;  /* 0x000000111111a220 */ /* 0x002fe20000400000 */
[----:B------:R-:W-:-:S04]  /*32a0*/  FSETP.GEU.AND P2, PT, R116, -126, PT ;  /* 0xc2fc00007400780b */ /* 0x000fc80003f4e000 */
[----:B------:R-:W1:Y:S03]  /*32b0*/  MUFU.EX2 R15, R104 ;  /* 0x00000068000f7308 */ /* 0x000e660000000800 */
[----:B------:R-:W-:Y:S01]  /*32c0*/  @!P5 FMUL R105, R105, 0.5 ;  /* 0x3f0000006969d820 */ /* 0x000fe20000400000 */
[----:B--2---:R-:W-:-:S04]  /*32d0*/  @!P3 FMUL R16, R16, R16 ;  /* 0x000000101010b220 */ /* 0x004fc80000400000 */
[----:B------:R-:W2:Y:S01]  /*32e0*/  MUFU.EX2 R10, R105 ;  /* 0x00000069000a7308 */ /* 0x000ea20000000800 */
[----:B------:R-:W-:Y:S01]  /*32f0*/  FSETP.NEU.AND P3, PT, R4, -INF , PT ;  /* 0xff8000000400780b */ /* 0x000fe20003f6d000 */
[----:B------:R-:W-:-:S03]  /*3300*/  @!P2 FMUL R116, R116, 0.5 ;  /* 0x3f0000007474a820 */ /* 0x000fc60000400000 */
[----:B------:R-:W-:Y:S02]  /*3310*/  FSEL R20, R4, RZ, P3 ;  /* 0x000000ff04147208 */ /* 0x000fe40001800000 */
[----:B------:R-:W-:Y:S01]  /*3320*/  FSETP.GEU.AND P3, PT, R117, -126, PT ;  /* 0xc2fc00007500780b */ /* 0x000fe20003f6e000 */
[----:B------:R-:W3:Y:S01]  /*3330*/  MUFU.EX2 R21, R116 ;  /* 0x0000007400157308 */ /* 0x000ee20000000800 */
[----:B-1----:R-:W-:Y:S01]  /*3340*/  @!P4 FMUL R15, R15, R15 ;  /* 0x0000000f0f0fc220 */ /* 0x002fe20000400000 */
[----:B------:R-:W-:Y:S01]  /*3350*/  FMUL R22, R20, UR23 ;  /* 0x0000001714167c20 */ /* 0x000fe20008400000 */
[----:B------:R-:W-:Y:S02]  /*3360*/  FSETP.GEU.AND P4, PT, R112, -126, PT ;  /* 0xc2fc00007000780b */ /* 0x000fe40003f8e000 */
[----:B------:R-:W-:Y:S01]  /*3370*/  FADD R11, R88, R15 ;  /* 0x0000000f580b7221 */ /* 0x000fe20000000000 */
[----:B------:R-:W-:-:S01]  /*3380*/  FFMA R94, R94, UR23, -R22 ;  /* 0x000000175e5e7c23 */ /* 0x000fc20008000816 */
[--C-:B------:R-:W-:Y:S01]  /*3390*/  FFMA R23, R95, UR23, -R22.reuse ;  /* 0x000000175f177c23 */ /* 0x100fe20008000816 */
[----:B------:R-:W-:-:S01]  /*33a0*/  FFMA R90, R90, UR23, -R22 ;  /* 0x000000175a5a7c23 */ /* 0x000fc20008000816 */
[----:B--2---:R-:W-:Y:S01]  /*33b0*/  @!P5 FMUL R10, R10, R10 ;  /* 0x0000000a0a0ad220 */ /* 0x004fe20000400000 */
[----:B------:R-:W-:Y:S01]  /*33c0*/  FSETP.GEU.AND P5, PT, R113, -126, PT ;  /* 0xc2fc00007100780b */ /* 0x000fe20003fae000 */
[--C-:B------:R-:W-:Y:S01]  /*33d0*/  FFMA R91, R91, UR23, -R22.reuse ;  /* 0x000000175b5b7c23 */ /* 0x100fe20008000816 */
[----:B------:R-:W-:Y:S01]  /*33e0*/  @!P3 FMUL R117, R117, 0.5 ;  /* 0x3f0000007575b820 */ /* 0x000fe20000400000 */
[--C-:B------:R-:W-:Y:S01]  /*33f0*/  FFMA R109, R102, UR23, -R22.reuse ;  /* 0x00000017666d7c23 */ /* 0x100fe20008000816 */
[----:B------:R-:W-:-:S01]  /*3400*/  FFMA R108, R98, UR23, -R22 ;  /* 0x00000017626c7c23 */ /* 0x000fc20008000816 */
[--C-:B------:R-:W-:Y:S01]  /*3410*/  FFMA R110, R110, UR23, -R22.reuse ;  /* 0x000000176e6e7c23 */ /* 0x100fe20008000816 */
[----:B------:R-:W1:Y:S01]  /*3420*/  MUFU.EX2 R18, R117 ;  /* 0x0000007500127308 */ /* 0x000e620000000800 */
[----:B---3--:R-:W-:Y:S01]  /*3430*/  @!P2 FMUL R21, R21, R21 ;  /* 0x000000151515a220 */ /* 0x008fe20000400000 */
[----:B------:R-:W-:Y:S01]  /*3440*/  FSETP.GEU.AND P2, PT, R94, -126, PT ;  /* 0xc2fc00005e00780b */ /* 0x000fe20003f4e000 */
[----:B------:R-:W-:Y:S01]  /*3450*/  @!P4 FMUL R112, R112, 0.5 ;  /* 0x3f0000007070c820 */ /* 0x000fe20000400000 */
[--C-:B------:R-:W-:Y:S01]  /*3460*/  FFMA R111, R111, UR23, -R22.reuse ;  /* 0x000000176f6f7c23 */ /* 0x100fe20008000816 */
[----:B------:R-:W-:-:S01]  /*3470*/  FFMA R107, R107, UR23, -R22 ;  /* 0x000000176b6b7c23 */ /* 0x000fc20008000816 */
[--C-:B------:R-:W-:Y:S01]  /*3480*/  FFMA R118, R118, UR23, -R22.reuse ;  /* 0x0000001776767c23 */ /* 0x100fe20008000816 */
[----:B------:R-:W-:Y:S01]  /*3490*/  @!P5 FMUL R113, R113, 0.5 ;  /* 0x3f0000007171d820 */ /* 0x000fe20000400000 */
[----:B------:R-:W2:Y:S01]  /*34a0*/  MUFU.EX2 R19, R112 ;  /* 0x0000007000137308 */ /* 0x000ea20000000800 */
[----:B------:R-:W-:-:S01]  /*34b0*/  FFMA R119, R119, UR23, -R22 ;  /* 0x0000001777777c23 */ /* 0x000fc20008000816 */
[--C-:B------:R-:W-:Y:S01]  /*34c0*/  FFMA R114, R114, UR23, -R22.reuse ;  /* 0x0000001772727c23 */ /* 0x100fe20008000816 */
[----:B------:R-:W-:-:S01]  /*34d0*/  FFMA R115, R115, UR23, -R22 ;  /* 0x0000001773737c23 */ /* 0x000fc20008000816 */
[----:B------:R-:W-:-:S02]  /*34e0*/  F2FP.SATFINITE.E4M3.F32.PACK_AB_MERGE_C R15, RZ, R15, RZ ;  /* 0x0000000fff0f723e */ /* 0x000fc400048070ff */
[----:B------:R-:W-:Y:S01]  /*34f0*/  F2FP.SATFINITE.E4M3.F32.PACK_AB_MERGE_C R88, RZ, R88, RZ ;  /* 0x00000058ff58723e */ /* 0x000fe200048070ff */
[----:B------:R-:W-:Y:S01]  /*3500*/  @!P2 FMUL R94, R94, 0.5 ;  /* 0x3f0000005e5ea820 */ /* 0x000fe20000400000 */
[----:B------:R-:W3:Y:S01]  /*3510*/  MUFU.EX2 R14, R113 ;  /* 0x00000071000e7308 */ /* 0x000ee20000000800 */
[----:B-1----:R-:W-:Y:S01]  /*3520*/  @!P3 FMUL R18, R18, R18 ;  /* 0x000000121212b220 */ /* 0x002fe20000400000 */
[----:B------:R-:W-:Y:S02]  /*3530*/  FSETP.GEU.AND P3, PT, R23, -126, PT ;  /* 0xc2fc00001700780b */ /* 0x000fe40003f6e000 */
[----:B------:R-:W-:Y:S02]  /*3540*/  LOP3.LUT R15, R15, 0xff, RZ, 0xc0, !PT ;  /* 0x000000ff0f0f7812 */ /* 0x000fe400078ec0ff */
[----:B------:R-:W-:Y:S02]  /*3550*/  LOP3.LUT R88, R88, 0xff, RZ, 0xc0, !PT ;  /* 0x000000ff58587812 */ /* 0x000fe400078ec0ff */
[----:B------:R1:W4:Y:S01]  /*3560*/  MUFU.EX2 R105, R94 ;  /* 0x0000005e00697308 */ /* 0x0003220000000800 */
[----:B--2---:R-:W-:Y:S01]  /*3570*/  @!P4 FMUL R19, R19, R19 ;  /* 0x000000131313c220 */ /* 0x004fe20000400000 */
[----:B------:R-:W-:-:S05]  /*3580*/  FSETP.GEU.AND P4, PT, R90, -126, PT ;  /* 0xc2fc00005a00780b */ /* 0x000fca0003f8e000 */
[----:B------:R-:W-:Y:S01]  /*3590*/  @!P3 FMUL R23, R23, 0.5 ;  /* 0x3f0000001717b820 */ /* 0x000fe20000400000 */
[----:B---3--:R-:W-:Y:S01]  /*35a0*/  @!P5 FMUL R14, R14, R14 ;  /* 0x0000000e0e0ed220 */ /* 0x008fe20000400000 */
[----:B------:R-:W-:Y:S02]  /*35b0*/  FSETP.GEU.AND P5, PT, R91, -126, PT ;  /* 0xc2fc00005b00780b */ /* 0x000fe40003fae000 */
[----:B------:R2:W3:Y:S01]  /*35c0*/  MUFU.EX2 R98, R23 ;  /* 0x0000001700627308 */ /* 0x0004e20000000800 */
[----:B-1----:R-:W-:-:S01]  /*35d0*/  FADD R94, R97, R14 ;  /* 0x0000000e615e7221 */ /* 0x002fc20000000000 */
[----:B------:R-:W-:Y:S02]  /*35e0*/  F2FP.SATFINITE.E4M3.F32.PACK_AB_MERGE_C R14, RZ, R14, RZ ;  /* 0x0000000eff0e723e */ /* 0x000fe400048070ff */
[----:B------:R-:W-:Y:S01]  /*35f0*/  @!P4 FMUL R90, R90, 0.5 ;  /* 0x3f0000005a5ac820 */ /* 0x000fe20000400000 */
[----:B------:R-:W-:Y:S01]  /*3600*/  F2FP.SATFINITE.E4M3.F32.PACK_AB_MERGE_C R97, RZ, R97, RZ ;  /* 0x00000061ff61723e */ /* 0x000fe200048070ff */
[----:B----4-:R-:W-:Y:S01]  /*3610*/  @!P2 FMUL R105, R105, R105 ;  /* 0x000000696969a220 */ /* 0x010fe20000400000 */
[----:B------:R-:W-:Y:S01]  /*3620*/  FSETP.GEU.AND P2, PT, R109, -126, PT ;  /* 0xc2fc00006d00780b */ /* 0x000fe20003f4e000 */
[----:B------:R1:W4:Y:S01]  /*3630*/  MUFU.EX2 R95, R90 ;  /* 0x0000005a005f7308 */ /* 0x0003220000000800 */
[----:B--2---:R-:W-:-:S01]  /*3640*/  FFMA R23, R106, UR23, -R22 ;  /* 0x000000176a177c23 */ /* 0x004fc20008000816 */
[----:B------:R-:W-:Y:S01]  /*3650*/  LOP3.LUT R14, R14, 0xffff, RZ, 0xc0, !PT ;  /* 0x0000ffff0e0e7812 */ /* 0x000fe200078ec0ff */
[----:B------:R-:W-:Y:S01]  /*3660*/  @!P5 FMUL R91, R91, 0.5 ;  /* 0x3f0000005b5bd820 */ /* 0x000fe20000400000 */
[----:B------:R-:W-:-:S04]  /*3670*/  LOP3.LUT R97, R97, 0xffff, RZ, 0xc0, !PT ;  /* 0x0000ffff61617812 */ /* 0x000fc800078ec0ff */
[----:B------:R2:W5:Y:S01]  /*3680*/  MUFU.EX2 R104, R91 ;  /* 0x0000005b00687308 */ /* 0x0005620000000800 */
[----:B---3--:R-:W-:Y:S01]  /*3690*/  @!P3 FMUL R98, R98, R98 ;  /* 0x000000626262b220 */ /* 0x008fe20000400000 */
[--C-:B-1----:R-:W-:Y:S02]  /*36a0*/  FFMA R90, R99, UR23, -R22.reuse ;  /* 0x00000017635a7c23 */ /* 0x102fe40008000816 */
[----:B------:R-:W-:Y:S01]  /*36b0*/  @!P2 FMUL R109, R109, 0.5 ;  /* 0x3f0000006d6da820 */ /* 0x000fe20000400000 */
[----:B--2---:R-:W-:Y:S01]  /*36c0*/  FFMA R91, R103, UR23, -R22 ;  /* 0x00000017675b7c23 */ /* 0x004fe20008000816 */
[----:B----4-:R-:W-:Y:S02]  /*36d0*/  @!P4 FMUL R95, R95, R95 ;  /* 0x0000005f5f5fc220 */ /* 0x010fe40000400000 */
[----:B------:R-:W1:Y:S01]  /*36e0*/  MUFU.EX2 R103, R109 ;  /* 0x0000006d00677308 */ /* 0x000e620000000800 */
[----:B------:R-:W-:Y:S01]  /*36f0*/  FSETP.GEU.AND P4, PT, R108, -126, PT ;  /* 0xc2fc00006c00780b */ /* 0x000fe20003f8e000 */
[----:B------:R-:W-:Y:S01]  /*3700*/  FADD R22, R93, R16 ;  /* 0x000000105d167221 */ /* 0x000fe20000000000 */
[----:B------:R-:W-:-:S02]  /*3710*/  FSETP.GEU.AND P3, PT, R91, -126, PT ;  /* 0xc2fc00005b00780b */ /* 0x000fc40003f6e000 */
[----:B------:R-:W-:Y:S01]  /*3720*/  F2FP.SATFINITE.E4M3.F32.PACK_AB_MERGE_C R16, RZ, R16, RZ ;  /* 0x00000010ff10723e */ /* 0x000fe200048070ff */
[----:B-----5:R-:W-:Y:S01]  /*3730*/  @!P5 FMUL R104, R104, R104 ;  /* 0x000000686868d220 */ /* 0x020fe20000400000 */
[----:B------:R-:W-:Y:S02]  /*3740*/  FSETP.GEU.AND P5, PT, R90, -126, PT ;  /* 0xc2fc00005a00780b */ /* 0x000fe40003fae000 */
[----:B------:R-:W-:Y:S02]  /*3750*/  LOP3.LUT R16, R16, 0xffff, RZ, 0xc0, !PT ;  /* 0x0000ffff10107812 */ /* 0x000fe400078ec0ff */
[----:B------:R-:W-:-:S03]  /*3760*/  F2FP.SATFINITE.E4M3.F32.PACK_AB_MERGE_C R93, RZ, R93, RZ ;  /* 0x0000005dff5d723e */ /* 0x000fc600048070ff */
[----:B------:R-:W-:Y:S01]  /*3770*/  @!P4 FMUL R108, R108, 0.5 ;  /* 0x3f0000006c6cc820 */ /* 0x000fe20000400000 */
[----:B------:R-:W-:Y:S01]  /*3780*/  LOP3.LUT R93, R93, 0xffff, RZ, 0xc0, !PT ;  /* 0x0000ffff5d5d7812 */ /* 0x000fe200078ec0ff */
[----:B------:R-:W-:Y:S01]  /*3790*/  @!P3 FMUL R91, R91, 0.5 ;  /* 0x3f0000005b5bb820 */ /* 0x000fe20000400000 */
[----:B-1----:R-:W-:Y:S01]  /*37a0*/  @!P2 FMUL R103, R103, R103 ;  /* 0x000000676767a220 */ /* 0x002fe20000400000 */
[----:B------:R-:W-:Y:S01]  /*37b0*/  FSETP.GEU.AND P2, PT, R110, -126, PT ;  /* 0xc2fc00006e00780b */ /* 0x000fe20003f4e000 */
[----:B------:R-:W1:Y:S01]  /*37c0*/  MUFU.EX2 R99, R108 ;  /* 0x0000006c00637308 */ /* 0x000e620000000800 */
[----:B------:R-:W-:-:S07]  /*37d0*/  @!P5 FMUL R90, R90, 0.5 ;  /* 0x3f0000005a5ad820 */ /* 0x000fce0000400000 */
[----:B------:R2:W3:Y:S04]  /*37e0*/  MUFU.EX2 R106, R91 ;  /* 0x0000005b006a7308 */ /* 0x0004e80000000800 */
[----:B------:R-:W-:-:S04]  /*37f0*/  @!P2 FMUL R110, R110, 0.5 ;  /* 0x3f0000006e6ea820 */ /* 0x000fc80000400000 */
[----:B------:R4:W5:Y:S01]  /*3800*/  MUFU.EX2 R102, R90 ;  /* 0x0000005a00667308 */ /* 0x0009620000000800 */
[----:B-1----:R-:W-:Y:S01]  /*3810*/  @!P4 FMUL R99, R99, R99 ;  /* 0x000000636363c220 */ /* 0x002fe20000400000 */
[----:B------:R-:W-:Y:S01]  /*3820*/  FSETP.GEU.AND P4, PT, R23, -126, PT ;  /* 0xc2fc00001700780b */ /* 0x000fe20003f8e000 */
[----:B--2---:R-:W-:-:S01]  /*3830*/  FADD R91, R101, R18 ;  /* 0x00000012655b7221 */ /* 0x004fc20000000000 */
[----:B------:R-:W-:Y:S02]  /*3840*/  F2FP.SATFINITE.E4M3.F32.PACK_AB_MERGE_C R101, RZ, R101, RZ ;  /* 0x00000065ff65723e */ /* 0x000fe400048070ff */
[----:B------:R-:W-:Y:S01]  /*3850*/  F2FP.SATFINITE.E4M3.F32.PACK_AB_MERGE_C R18, RZ, R18, RZ ;  /* 0x00000012ff12723e */ /* 0x000fe200048070ff */
[----:B------:R-:W-:Y:S01]  /*3860*/  FADD R22, R22, R91 ;  /* 0x0000005b16167221 */ /* 0x000fe20000000000 */
[----:B------:R-:W1:Y:S01]  /*3870*/  MUFU.EX2 R110, R110 ;  /* 0x0000006e006e7308 */ /* 0x000e620000000800 */
[----:B---3--:R-:W-:Y:S01]  /*3880*/  @!P3 FMUL R106, R106, R106 ;  /* 0x0000006a6a6ab220 */ /* 0x008fe20000400000 */
[----:B------:R-:W-:Y:S01]  /*3890*/  FSETP.GEU.AND P3, PT, R111, -126, PT ;  /* 0xc2fc00006f00780b */ /* 0x000fe20003f6e000 */
[----:B----4-:R-:W-:-:S01]  /*38a0*/  FADD R90, R96, R19 ;  /* 0x00000013605a7221 */ /* 0x010fc20000000000 */
[----:B------:R-:W-:-:S02]  /*38b0*/  LOP3.LUT R101, R101, 0xffff, RZ, 0xc0, !PT ;  /* 0x0000ffff65657812 */ /* 0x000fc400078ec0ff */
[----:B------:R-:W-:Y:S01]  /*38c0*/  F2FP.SATFINITE.E4M3.F32.PACK_AB_MERGE_C R19, RZ, R19, RZ ;  /* 0x00000013ff13723e */ /* 0x000fe200048070ff */
[----:B------:R-:W-:Y:S01]  /*38d0*/  @!P4 FMUL R23, R23, 0.5 ;  /* 0x3f0000001717c820 */ /* 0x000fe20000400000 */
[----:B------:R-:W-:-:S01]  /*38e0*/  FADD R11, R11, R90 ;  /* 0x0000005a0b0b7221 */ /* 0x000fc20000000000 */
[----:B-----5:R-:W-:Y:S01]  /*38f0*/  @!P5 FMUL R102, R102, R102 ;  /* 0x000000666666d220 */ /* 0x020fe20000400000 */
[----:B------:R-:W-:Y:S01]  /*3900*/  FSETP.GEU.AND P5, PT, R107, -126, PT ;  /* 0xc2fc00006b00780b */ /* 0x000fe20003fae000 */
[----:B------:R2:W3:Y:S01]  /*3910*/  MUFU.EX2 R108, R23 ;  /* 0x00000017006c7308 */ /* 0x0004e20000000800 */
[----:B------:R-:W-:Y:S02]  /*3920*/  F2FP.SATFINITE.E4M3.F32.PACK_AB_MERGE_C R96, RZ, R96, RZ ;  /* 0x00000060ff60723e */ /* 0x000fe400048070ff */
[----:B------:R-:W-:Y:S01]  /*3930*/  LOP3.LUT R18, R18, 0xffff, RZ, 0xc0, !PT ;  /* 0x0000ffff12127812 */ /* 0x000fe200078ec0ff */
[----:B------:R-:W-:Y:S01]  /*3940*/  @!P3 FMUL R111, R111, 0.5 ;  /* 0x3f0000006f6fb820 */ /* 0x000fe20000400000 */
[----:B------:R-:W-:Y:S01]  /*3950*/  LOP3.LUT R19, R19, 0xff, RZ, 0xc0, !PT ;  /* 0x000000ff13137812 */ /* 0x000fe200078ec0ff */
[----:B-1----:R-:W-:Y:S01]  /*3960*/  @!P2 FMUL R110, R110, R110 ;  /* 0x0000006e6e6ea220 */ /* 0x002fe20000400000 */
[----:B------:R-:W-:Y:S01]  /*3970*/  FSETP.GEU.AND P2, PT, R118, -126, PT ;  /* 0xc2fc00007600780b */ /* 0x000fe20003f4e000 */
[----:B------:R-:W1:Y:S01]  /*3980*/  MUFU.EX2 R113, R111 ;  /* 0x0000006f00717308 */ /* 0x000e620000000800 */
[----:B--2---:R-:W-:-:S01]  /*3990*/  FADD R23, R100, R21 ;  /* 0x0000001564177221 */ /* 0x004fc20000000000 */
[----:B------:R-:W-:Y:S01]  /*39a0*/  F2FP.SATFINITE.E4M3.F32.PACK_AB_MERGE_C R100, RZ, R100, RZ ;  /* 0x00000064ff64723e */ /* 0x000fe200048070ff */
[----:B------:R-:W-:-:S01]  /*39b0*/  FADD R91, R105, R110 ;  /* 0x0000006e695b7221 */ /* 0x000fc20000000000 */
[----:B------:R-:W-:Y:S01]  /*39c0*/  @!P5 FMUL R107, R107, 0.5 ;  /* 0x3f0000006b6bd820 */ /* 0x000fe20000400000 */
[----:B------:R-:W-:-:S02]  /*39d0*/  F2FP.SATFINITE.E4M3.F32.PACK_AB_MERGE_C R110, RZ, R110, RZ ;  /* 0x0000006eff6e723e */ /* 0x000fc400048070ff */
[----:B------:R-:W-:Y:S01]  /*39e0*/  LOP3.LUT R100, R100, 0xff, RZ, 0xc0, !PT ;  /* 0x000000ff64647812 */ /* 0x000fe200078ec0ff */
[----:B------:R2:W4:Y:S01]  /*39f0*/  MUFU.EX2 R109, R107 ;  /* 0x0000006b006d7308 */ /* 0x0005220000000800 */
[----:B---3--:R-:W-:Y:S01]  /*3a00*/  @!P4 FMUL R108, R108, R108 ;  /* 0x0000006c6c6cc220 */ /* 0x008fe20000400000 */
[----:B------:R-:W-:Y:S02]  /*3a10*/  FSETP.GEU.AND P4, PT, R114, -126, PT ;  /* 0xc2fc00007200780b */ /* 0x000fe40003f8e000 */
[----:B------:R-:W-:Y:S01]  /*3a20*/  @!P2 FMUL R118, R118, 0.5 ;  /* 0x3f0000007676a820 */ /* 0x000fe20000400000 */
[----:B------:R-:W-:Y:S02]  /*3a30*/  F2FP.SATFINITE.E4M3.F32.PACK_AB_MERGE_C R21, RZ, R21, RZ ;  /* 0x00000015ff15723e */ /* 0x000fe400048070ff */
[----:B------:R-:W-:Y:S01]  /*3a40*/  PRMT R100, R101, 0x7604, R100 ;  /* 0x0000760465647816 */ /* 0x000fe20000000064 */
[----:B-1----:R-:W-:Y:S02]  /*3a50*/  @!P3 FMUL R113, R113, R113 ;  /* 0x000000717171b220 */ /* 0x002fe40000400000 */
[----:B------:R-:W1:Y:S01]  /*3a60*/  MUFU.EX2 R118, R118 ;  /* 0x0000007600767308 */ /* 0x000e620000000800 */
[----:B------:R-:W-:Y:S01]  /*3a70*/  FSETP.GEU.AND P3, PT, R119, -126, PT ;  /* 0xc2fc00007700780b */ /* 0x000fe20003f6e000 */
[----:B--2---:R-:W-:Y:S01]  /*3a80*/  FADD R107, -R20, R13 ;  /* 0x0000000d146b7221 */ /* 0x004fe20000000100 */
[----:B------:R-:W-:-:S01]  /*3a90*/  FADD R20, R92, R17 ;  /* 0x000000115c147221 */ /* 0x000fc20000000000 */
[----:B------:R-:W-:Y:S01]  /*3aa0*/  FADD R13, R89, R10 ;  /* 0x0000000a590d7221 */ /* 0x000fe20000000000 */
[----:B------:R-:W-:Y:S01]  /*3ab0*/  @!P4 FMUL R114, R114, 0.5 ;  /* 0x3f0000007272c820 */ /* 0x000fe20000400000 */
[----:B------:R-:W-:Y:S01]  /*3ac0*/  F2FP.SATFINITE.E4M3.F32.PACK_AB_MERGE_C R10, RZ, R10, RZ ;  /* 0x0000000aff0a723e */ /* 0x000fe200048070ff */
[----:B----4-:R-:W-:Y:S01]  /*3ad0*/  @!P5 FMUL R109, R109, R109 ;  /* 0x0000006d6d6dd220 */ /* 0x010fe20000400000 */
[----:B------:R-:W-:Y:S01]  /*3ae0*/  FSETP.GEU.AND P5, PT, R115, -126, PT ;  /* 0xc2fc00007300780b */ /* 0x000fe20003fae000 */
[----:B------:R-:W-:-:S01]  /*3af0*/  FADD R20, R20, R23 ;  /* 0x0000001714147221 */ /* 0x000fc20000000000 */
[----:B------:R-:W-:Y:S01]  /*3b00*/  F2FP.SATFINITE.E4M3.F32.PACK_AB_MERGE_C R17, RZ, R17, RZ ;  /* 0x00000011ff11723e */ /* 0x000fe200048070ff */
[----:B------:R-:W2:Y:S01]  /*3b10*/  MUFU.EX2 R114, R114 ;  /* 0x0000007200727308 */ /* 0x000ea20000000800 */
[----:B------:R-:W-:-:S01]  /*3b20*/  FADD R23, R95, R108 ;  /* 0x0000006c5f177221 */ /* 0x000fc20000000000 */
[----:B------:R-:W-:Y:S01]  /*3b30*/  FADD R13, R13, R94 ;  /* 0x0000005e0d0d7221 */ /* 0x000fe20000000000 */
[----:B------:R-:W-:Y:S01]  /*3b40*/  @!P3 FMUL R119, R119, 0.5 ;  /* 0x3f0000007777b820 */ /* 0x000fe20000400000 */
[----:B------:R-:W-:Y:S01]  /*3b50*/  LOP3.LUT R10, R10, 0xffff, RZ, 0xc0, !PT ;  /* 0x0000ffff0a0a7812 */ /* 0x000fe200078ec0ff */
[----:B------:R-:W-:-:S01]  /*3b60*/  FADD R90, R104, R109 ;  /* 0x0000006d685a7221 */ /* 0x000fc20000000000 */
[----:B-1----:R-:W-:Y:S01]  /*3b70*/  @!P2 FMUL R118, R118, R118 ;  /* 0x000000767676a220 */ /* 0x002fe20000400000 */
[----:B------:R-:W-:Y:S01]  /*3b80*/  FSETP.GEU.AND P2, PT, R12, -126, PT ;  /* 0xc2fc00000c00780b */ /* 0x000fe20003f4e000 */
[----:B------:R-:W-:Y:S01]  /*3b90*/  FADD R22, R13, R22 ;  /* 0x000000160d167221 */ /* 0x000fe20000000000 */
[----:B------:R-:W1:Y:S01]  /*3ba0*/  MUFU.EX2 R119, R119 ;  /* 0x0000007700777308 */ /* 0x000e620000000800 */
[----:B------:R-:W-:Y:S01]  /*3bb0*/  @!P5 FMUL R115, R115, 0.5 ;  /* 0x3f0000007373d820 */ /* 0x000fe20000400000 */
[----:B------:R-:W-:Y:S01]  /*3bc0*/  FADD R116, R103, R118 ;  /* 0x0000007667747221 */ /* 0x000fe20000000000 */
[----:B------:R-:W-:Y:S01]  /*3bd0*/  F2FP.SATFINITE.E4M3.F32.PACK_AB_MERGE_C R108, RZ, R108, RZ ;  /* 0x0000006cff6c723e */ /* 0x000fe200048070ff */
[----:B------:R-:W-:Y:S01]  /*3be0*/  FADD R11, R11, R20 ;  /* 0x000000140b0b7221 */ /* 0x000fe20000000000 */
[----:B------:R-:W-:Y:S01]  /*3bf0*/  LOP3.LUT R17, R17, 0xff, RZ, 0xc0, !PT ;  /* 0x000000ff11117812 */ /* 0x000fe200078ec0ff */
[----:B------:R-:W-:Y:S01]  /*3c00*/  FADD R94, R98, R113 ;  /* 0x00000071625e7221 */ /* 0x000fe20000000000 */
[----:B------:R-:W-:Y:S01]  /*3c10*/  F2FP.SATFINITE.E4M3.F32.PACK_AB_MERGE_C R103, RZ, R103, RZ ;  /* 0x00000067ff67723e */ /* 0x000fe200048070ff */
[----:B------:R-:W3:Y:S01]  /*3c20*/  MUFU.EX2 R115, R115 ;  /* 0x0000007300737308 */ /* 0x000ee20000000800 */
[----:B--2---:R-:W-:Y:S01]  /*3c30*/  @!P4 FMUL R114, R114, R114 ;  /* 0x000000727272c220 */ /* 0x004fe20000400000 */
[----:B------:R-:W-:Y:S01]  /*3c40*/  PRMT R10, R10, 0x7604, R15 ;  /* 0x000076040a0a7816 */ /* 0x000fe2000000000f */
[----:B------:R-:W-:Y:S01]  /*3c50*/  @!P2 FMUL R12, R12, 0.5 ;  /* 0x3f0000000c0ca820 */ /* 0x000fe20000400000 */
[----:B------:R-:W-:Y:S01]  /*3c60*/  PRMT R16, R16, 0x7604, R17 ;  /* 0x0000760410107816 */ /* 0x000fe20000000011 */
[----:B------:R-:W-:-:S01]  /*3c70*/  FADD R112, R99, R114 ;  /* 0x0000007263707221 */ /* 0x000fc20000000000 */
[----:B------:R-:W-:Y:S01]  /*3c80*/  IMAD.U32 R13, R108, 0x10000, RZ ;  /* 0x000100006c0d7824 */ /* 0x000fe200078e00ff */
[----:B------:R-:W-:Y:S01]  /*3c90*/  SHF.L.U32 R15, R110, 0x10, RZ ;  /* 0x000000106e0f7819 */ /* 0x000fe200000006ff */
[----:B------:R-:W-:Y:S01]  /*3ca0*/  IMAD.U32 R103, R103, 0x10000, RZ ;  /* 0x0001000067677824 */ /* 0x000fe200078e00ff */
[----:B------:R-:W2:Y:S01]  /*3cb0*/  MUFU.EX2 R12, R12 ;  /* 0x0000000c000c7308 */ /* 0x000ea20000000800 */
[----:B-1----:R-:W-:Y:S01]  /*3cc0*/  @!P3 FMUL R119, R119, R119 ;  /* 0x000000777777b220 */ /* 0x002fe20000400000 */
[----:B------:R-:W-:Y:S01]  /*3cd0*/  F2FP.SATFINITE.E4M3.F32.PACK_AB_MERGE_C R118, RZ, R118, RZ ;  /* 0x00000076ff76723e */ /* 0x000fe200048070ff */
[----:B------:R-:W-:Y:S01]  /*3ce0*/  FMUL R107, R107, UR23 ;  /* 0x000000176b6b7c20 */ /* 0x000fe20008400000 */
[----:B------:R-:W-:Y:S01]  /*3cf0*/  F2FP.SATFINITE.E4M3.F32.PACK_AB_MERGE_C R89, RZ, R89, RZ ;  /* 0x00000059ff59723e */ /* 0x000fe200048070ff */
[----:B------:R-:W-:-:S01]  /*3d00*/  FADD R117, R106, R119 ;  /* 0x000000776a757221 */ /* 0x000fc20000000000 */
[----:B------:R-:W-:Y:S01]  /*3d10*/  F2FP.SATFINITE.E4M3.F32.PACK_AB_MERGE_C R106, RZ, R106, RZ ;  /* 0x0000006aff6a723e */ /* 0x000fe200048070ff */
[----:B------:R-:W-:-:S01]  /*3d20*/  FADD R11, R11, R22 ;  /* 0x000000160b0b7221 */ /* 0x000fc20000000000 */
[----:B---3--:R-:W-:Y:S01]  /*3d30*/  @!P5 FMUL R115, R115, R115 ;  /* 0x000000737373d220 */ /* 0x008fe20000400000 */
[----:B------:R-:W-:Y:S01]  /*3d40*/  F2FP.SATFINITE.E4M3.F32.PACK_AB_MERGE_C R92, RZ, R92, RZ ;  /* 0x0000005cff5c723e */ /* 0x000fe200048070ff */
[----:B------:R-:W-:Y:S01]  /*3d50*/  FADD R23, R23, R112 ;  /* 0x0000007017177221 */ /* 0x000fe20000000000 */
[----:B------:R-:W-:Y:S01]  /*3d60*/  LOP3.LUT R106, R106, 0xffff, RZ, 0xc0, !PT ;  /* 0x0000ffff6a6a7812 */ /* 0x000fe200078ec0ff */
[----:B------:R-:W-:Y:S01]  /*3d70*/  FADD R111, R102, R115 ;  /* 0x00000073666f7221 */ /* 0x000fe20000000000 */
[----:B------:R-:W-:Y:S01]  /*3d80*/  F2FP.SATFINITE.E4M3.F32.PACK_AB_MERGE_C R114, RZ, R114, RZ ;  /* 0x00000072ff72723e */ /* 0x000fe200048070ff */
[----:B------:R-:W-:Y:S01]  /*3d90*/  FADD R116, R91, R116 ;  /* 0x000000745b747221 */ /* 0x000fe20000000000 */
[----:B------:R-:W-:Y:S01]  /*3da0*/  F2FP.SATFINITE.E4M3.F32.PACK_AB_MERGE_C R115, RZ, R115, RZ ;  /* 0x00000073ff73723e */ /* 0x000fe200048070ff */
[----:B------:R-:W-:Y:S01]  /*3db0*/  IMAD.SHL.U32 R17, R106, 0x1000000, RZ ;  /* 0x010000006a117824 */ /* 0x000fe200078e00ff */
[----:B------:R-:W-:Y:S01]  /*3dc0*/  F2FP.SATFINITE.E4M3.F32.PACK_AB_MERGE_C R119, RZ, R119, RZ ;  /* 0x00000077ff77723e */ /* 0x000fe200048070ff */
[----:B--2---:R-:W-:Y:S01]  /*3dd0*/  @!P2 FMUL R12, R12, R12 ;  /* 0x0000000c0c0ca220 */ /* 0x004fe20000400000 */
[----:B------:R-:W-:Y:S01]  /*3de0*/  LOP3.LUT R21, R21, 0xff, RZ, 0xc0, !PT ;  /* 0x000000ff15157812 */ /* 0x000fe200078ec0ff */
[----:B------:R-:W-:Y:S01]  /*3df0*/  FADD R90, R90, R111 ;  /* 0x0000006f5a5a7221 */ /* 0x000fe20000000000 */
[----:B------:R-:W-:Y:S01]  /*3e00*/  F2FP.SATFINITE.E4M3.F32.PACK_AB_MERGE_C R99, RZ, R99, RZ ;  /* 0x00000063ff63723e */ /* 0x000fe200048070ff */
[----:B------:R-:W-:Y:S01]  /*3e10*/  FFMA R7, R12, R7, R11 ;  /* 0x000000070c077223 */ /* 0x000fe2000000000b */
[----:B------:R-:W-:Y:S01]  /*3e20*/  F2FP.SATFINITE.E4M3.F32.PACK_AB_MERGE_C R102, RZ, R102, RZ ;  /* 0x00000066ff66723e */ /* 0x000fe200048070ff */
[----:B------:R-:W-:Y:S01]  /*3e30*/  FADD R117, R94, R117 ;  /* 0x000000755e757221 */ /* 0x000fe20000000000 */
[----:B------:R-:W-:Y:S01]  /*3e40*/  F2FP.SATFINITE.E4M3.F32.PACK_AB_MERGE_C R95, RZ, R95, RZ ;  /* 0x0000005fff5f723e */ /* 0x000fe200048070ff */
[----:B------:R-:W-:Y:S01]  /*3e50*/  IMAD.U32 R99, R99, 0x10000, RZ ;  /* 0x0001000063637824 */ /* 0x000fe200078e00ff */
[----:B------:R-:W-:Y:S01]  /*3e60*/  F2FP.SATFINITE.E4M3.F32.PACK_AB_MERGE_C R104, RZ, R104, RZ ;  /* 0x00000068ff68723e */ /* 0x000fe200048070ff */
[----:B------:R-:W-:Y:S01]  /*3e70*/  FADD R23, R23, R116 ;  /* 0x0000007417177221 */ /* 0x000fe20000000000 */
[----:B------:R-:W-:Y:S01]  /*3e80*/  F2FP.SATFINITE.E4M3.F32.PACK_AB_MERGE_C R109, RZ, R109, RZ ;  /* 0x0000006dff6d723e */ /* 0x000fe200048070ff */
[----:B------:R-:W-:Y:S01]  /*3e90*/  IMAD.U32 R95, R95, 0x10000, RZ ;  /* 0x000100005f5f7824 */ /* 0x000fe200078e00ff */
[----:B------:R-:W-:Y:S01]  /*3ea0*/  LOP3.LUT R96, R96, 0xff, RZ, 0xc0, !PT ;  /* 0x000000ff60607812 */ /* 0x000fe200078ec0ff */
[----:B------:R-:W-:Y:S01]  /*3eb0*/  FADD R90, R90, R117 ;  /* 0x000000755a5a7221 */ /* 0x000fe20000000000 */
[----:B------:R-:W-:Y:S01]  /*3ec0*/  LOP3.LUT R16, R16, 0xff0000, R15, 0xf8, !PT ;  /* 0x00ff000010107812 */ /* 0x000fe200078ef80f */
[----:B------:R-:W-:Y:S01]  /*3ed0*/  IMAD.U32 R15, R118, 0x10000, RZ ;  /* 0x00010000760f7824 */ /* 0x000fe200078e00ff */
[----:B------:R-:W-:Y:S01]  /*3ee0*/  LOP3.LUT R89, R89, 0xffff, RZ, 0xc0, !PT ;  /* 0x0000ffff59597812 */ /* 0x000fe200078ec0ff */
[----:B------:R-:W-:Y:S01]  /*3ef0*/  FADD R90, R23, R90 ;  /* 0x0000005a175a7221 */ /* 0x000fe20000000000 */
[----:B------:R-:W-:Y:S01]  /*3f00*/  LOP3.LUT R92, R92, 0xff, RZ, 0xc0, !PT ;  /* 0x000000ff5c5c7812 */ /* 0x000fe200078ec0ff */
[-C--:B------:R-:W-:Y:S01]  /*3f10*/  FMUL R24, R24, R12.reuse ;  /* 0x0000000c18187220 */ /* 0x080fe20000400000 */
[----:B------:R-:W-:Y:S01]  /*3f20*/  F2FP.SATFINITE.E4M3.F32.PACK_AB_MERGE_C R105, RZ, R105, RZ ;  /* 0x00000069ff69723e */ /* 0x000fe200048070ff */
[----:B------:R-:W-:Y:S01]  /*3f30*/  FMUL R25, R25, R12 ;  /* 0x0000000c19197220 */ /* 0x000fe20000400000 */
[----:B------:R-:W-:Y:S01]  /*3f40*/  LOP3.LUT R10, R10, 0xff0000, R13, 0xf8, !PT ;  /* 0x00ff00000a0a7812 */ /* 0x000fe200078ef80d */
[----:B------:R-:W-:Y:S01]  /*3f50*/  IMAD.U32 R13, R114, 0x10000, RZ ;  /* 0x00010000720d7824 */ /* 0x000fe200078e00ff */
[----:B------:R-:W-:Y:S01]  /*3f60*/  F2FP.SATFINITE.E4M3.F32.PACK_AB_MERGE_C R98, RZ, R98, RZ ;  /* 0x00000062ff62723e */ /* 0x000fe200048070ff */
[-C--:B------:R-:W-:Y:S01]  /*3f70*/  FMUL R28, R28, R12.reuse ;  /* 0x0000000c1c1c7220 */ /* 0x080fe20000400000 */
[----:B------:R-:W-:Y:S01]  /*3f80*/  F2FP.SATFINITE.E4M3.F32.PACK_AB_MERGE_C R113, RZ, R113, RZ ;  /* 0x00000071ff71723e */ /* 0x000fe200048070ff */
[-C--:B------:R-:W-:Y:S01]  /*3f90*/  FMUL R29, R29, R12.reuse ;  /* 0x0000000c1d1d7220 */ /* 0x080fe20000400000 */
[----:B------:R-:W-:Y:S01]  /*3fa0*/  LOP3.LUT R115, R115, 0xffff, RZ, 0xc0, !PT ;  /* 0x0000ffff73737812 */ /* 0x000fe200078ec0ff */
[-C--:B------:R-:W-:Y:S01]  /*3fb0*/  FMUL R32, R32, R12.reuse ;  /* 0x0000000c20207220 */ /* 0x080fe20000400000 */
[----:B------:R-:W-:Y:S01]  /*3fc0*/  LOP3.LUT R119, R119, 0xffff, RZ, 0xc0, !PT ;  /* 0x0000ffff77777812 */ /* 0x000fe200078ec0ff */
[-C--:B------:R-:W-:Y:S01]  /*3fd0*/  FMUL R33, R33, R12.reuse ;  /* 0x0000000c21217220 */ /* 0x080fe20000400000 */
[----:B------:R-:W-:Y:S01]  /*3fe0*/  PRMT R18, R18, 0x7604, R21 ;  /* 0x0000760412127816 */ /* 0x000fe20000000015 */
[----:B------:R-:W-:Y:S01]  /*3ff0*/  IMAD.SHL.U32 R115, R115, 0x1000000, RZ ;  /* 0x0100000073737824 */ /* 0x000fe200078e00ff */
[----:B------:R-:W-:Y:S01]  /*4000*/  LOP3.LUT R100, R100, 0xff0000, R103, 0xf8, !PT ;  /* 0x00ff000064647812 */ /* 0x000fe200078ef867 */
[----:B------:R-:W-:Y:S01]  /*4010*/  IMAD.SHL.U32 R119, R119, 0x1000000, RZ ;  /* 0x0100000077777824 */ /* 0x000fe200078e00ff */
[----:B------:R-:W-:Y:S01]  /*4020*/  LOP3.LUT R102, R102, 0xffff, RZ, 0xc0, !PT ;  /* 0x0000ffff66667812 */ /* 0x000fe200078ec0ff */
[-C--:B------:R-:W-:Y:S01]  /*4030*/  FMUL R36, R36, R12.reuse ;  /* 0x0000000c24247220 */ /* 0x080fe20000400000 */
[----:B------:R-:W-:Y:S01]  /*4040*/  PRMT R14, R14, 0x7604, R19 ;  /* 0x000076040e0e7816 */ /* 0x000fe20000000013 */
[-C--:B------:R-:W-:Y:S01]  /*4050*/  FMUL R37, R37, R12.reuse ;  /* 0x0000000c25257220 */ /* 0x080fe20000400000 */
[----:B------:R-:W-:Y:S01]  /*4060*/  LOP3.LUT R104, R104, 0xffff, RZ, 0xc0, !PT ;  /* 0x0000ffff68687812 */ /* 0x000fe200078ec0ff */
[-C--:B------:R-:W-:Y:S01]  /*4070*/  FMUL R40, R40, R12.reuse ;  /* 0x0000000c28287220 */ /* 0x080fe20000400000 */
[----:B------:R-:W-:Y:S01]  /*4080*/  LOP3.LUT R109, R109, 0xffff, RZ, 0xc0, !PT ;  /* 0x0000ffff6d6d7812 */ /* 0x000fe200078ec0ff */
[-C--:B------:R-:W-:Y:S01]  /*4090*/  FMUL R41, R41, R12.reuse ;  /* 0x0000000c29297220 */ /* 0x080fe20000400000 */
[----:B------:R-:W-:Y:S01]  /*40a0*/  PRMT R96, R97, 0x7604, R96 ;  /* 0x0000760461607816 */ /* 0x000fe20000000060 */
[----:B------:R-:W-:Y:S01]  /*40b0*/  IMAD.SHL.U32 R11, R104, 0x1000000, RZ ;  /* 0x01000000680b7824 */ /* 0x000fe200078e00ff */
[----:B------:R-:W-:Y:S01]  /*40c0*/  PRMT R88, R89, 0x7604, R88 ;  /* 0x0000760459587816 */ /* 0x000fe20000000058 */
[----:B------:R-:W-:Y:S01]  /*40d0*/  IMAD.SHL.U32 R109, R109, 0x1000000, RZ ;  /* 0x010000006d6d7824 */ /* 0x000fe200078e00ff */
[----:B------:R-:W-:Y:S01]  /*40e0*/  PRMT R92, R93, 0x7604, R92 ;  /* 0x000076045d5c7816 */ /* 0x000fe2000000005c */
[-C--:B------:R-:W-:Y:S01]  /*40f0*/  FMUL R44, R44, R12.reuse ;  /* 0x0000000c2c2c7220 */ /* 0x080fe20000400000 */
[----:B------:R-:W-:Y:S01]  /*4100*/  SHF.L.U32 R105, R105, 0x10, RZ ;  /* 0x0000001069697819 */ /* 0x000fe200000006ff */
[-C--:B------:R-:W-:Y:S01]  /*4110*/  FMUL R45, R45, R12.reuse ;  /* 0x0000000c2d2d7220 */ /* 0x080fe20000400000 */
[----:B------:R-:W-:Y:S01]  /*4120*/  LOP3.LUT R98, R98, 0xffff, RZ, 0xc0, !PT ;  /* 0x0000ffff62627812 */ /* 0x000fe200078ec0ff */
[-C--:B------:R-:W-:Y:S01]  /*4130*/  FMUL R48, R48, R12.reuse ;  /* 0x0000000c30307220 */ /* 0x080fe20000400000 */
[----:B------:R-:W-:Y:S01]  /*4140*/  LOP3.LUT R113, R113, 0xffff, RZ, 0xc0, !PT ;  /* 0x0000ffff71717812 */ /* 0x000fe200078ec0ff */
[-C--:B------:R-:W-:Y:S01]  /*4150*/  FMUL R49, R49, R12.reuse ;  /* 0x0000000c31317220 */ /* 0x080fe20000400000 */
[----:B------:R-:W-:Y:S01]  /*4160*/  FSETP.GEU.AND P3, PT, R107, -126, PT ;  /* 0xc2fc00006b00780b */ /* 0x000fe20003f6e000 */
[-C--:B------:R-:W-:Y:S01]  /*4170*/  FMUL R52, R52, R12.reuse ;  /* 0x0000000c34347220 */ /* 0x080fe20000400000 */
[----:B------:R-:W-:Y:S01]  /*4180*/  LOP3.LUT R18, R18, 0xff0000, R15, 0xf8, !PT ;  /* 0x00ff000012127812 */ /* 0x000fe200078ef80f */
[----:B------:R-:W-:Y:S01]  /*4190*/  IMAD.SHL.U32 R15, R102, 0x1000000, RZ ;  /* 0x01000000660f7824 */ /* 0x000fe200078e00ff */
[----:B------:R-:W-:Y:S01]  /*41a0*/  LOP3.LUT R100, R100, R17, RZ, 0xfc, !PT ;  /* 0x0000001164647212 */ /* 0x000fe200078efcff */
[----:B------:R-:W-:Y:S01]  /*41b0*/  IMAD.MOV.U32 R17, RZ, RZ, 0x3021 ;  /* 0x00003021ff117424 */ /* 0x000fe200078e00ff */
[----:B------:R-:W-:Y:S01]  /*41c0*/  LOP3.LUT R14, R14, 0xff0000, R13, 0xf8, !PT ;  /* 0x00ff00000e0e7812 */ /* 0x000fe200078ef80d */
[-C--:B------:R-:W-:Y:S01]  /*41d0*/  FMUL R53, R53, R12.reuse ;  /* 0x0000000c35357220 */ /* 0x080fe20000400000 */
[----:B------:R-:W-:Y:S01]  /*41e0*/  LOP3.LUT R96, R96, 0xff0000, R99, 0xf8, !PT ;  /* 0x00ff000060607812 */ /* 0x000fe200078ef863 */
[-C--:B------:R-:W-:Y:S01]  /*41f0*/  FMUL R56, R56, R12.reuse ;  /* 0x0000000c38387220 */ /* 0x080fe20000400000 */
[----:B------:R-:W-:Y:S01]  /*4200*/  LOP3.LUT R88, R88, 0xff0000, R95, 0xf8, !PT ;  /* 0x00ff000058587812 */ /* 0x000fe200078ef85f */
[-C--:B------:R-:W-:Y:S01]  /*4210*/  FMUL R57, R57, R12.reuse ;  /* 0x0000000c39397220 */ /* 0x080fe20000400000 */
[----:B------:R-:W-:Y:S01]  /*4220*/  LOP3.LUT R92, R92, 0xff0000, R105, 0xf8, !PT ;  /* 0x00ff00005c5c7812 */ /* 0x000fe200078ef869 */
[----:B------:R-:W-:Y:S01]  /*4230*/  @!P3 FMUL R107, R107, 0.5 ;  /* 0x3f0000006b6bb820 */ /* 0x000fe20000400000 */
[----:B------:R-:W-:Y:S01]  /*4240*/  SHF.L.U32 R13, R98, 0x18, RZ ;  /* 0x00000018620d7819 */ /* 0x000fe200000006ff */
[-C--:B------:R-:W-:Y:S01]  /*4250*/  FMUL R60, R60, R12.reuse ;  /* 0x0000000c3c3c7220 */ /* 0x080fe20000400000 */
[----:B------:R-:W-:Y:S01]  /*4260*/  SHF.L.U32 R113, R113, 0x18, RZ ;  /* 0x0000001871717819 */ /* 0x000fe200000006ff */
[-C--:B------:R-:W-:Y:S01]  /*4270*/  FMUL R61, R61, R12.reuse ;  /* 0x0000000c3d3d7220 */ /* 0x080fe20000400000 */
[----:B------:R-:W-:Y:S01]  /*4280*/  MOV R19, 0x2130 ;  /* 0x0000213000137802 */ /* 0x000fe20000000f00 */
[----:B------:R-:W1:Y:S01]  /*4290*/  MUFU.EX2 R107, R107 ;  /* 0x0000006b006b7308 */ /* 0x000e620000000800 */
[----:B------:R-:W-:Y:S01]  /*42a0*/  LOP3.LUT R14, R14, R115, RZ, 0xfc, !PT ;  /* 0x000000730e0e7212 */ /* 0x000fe200078efcff */
[-C--:B------:R-:W-:Y:S01]  /*42b0*/  FMUL R64, R64, R12.reuse ;  /* 0x0000000c40407220 */ /* 0x080fe20000400000 */
[----:B------:R-:W-:Y:S01]  /*42c0*/  LOP3.LUT R119, R18, R119, RZ, 0xfc, !PT ;  /* 0x0000007712777212 */ /* 0x000fe200078efcff */
[-C--:B------:R-:W-:Y:S01]  /*42d0*/  FMUL R65, R65, R12.reuse ;  /* 0x0000000c41417220 */ /* 0x080fe20000400000 */
[----:B------:R-:W-:Y:S01]  /*42e0*/  LOP3.LUT R15, R96, R15, RZ, 0xfc, !PT ;  /* 0x0000000f600f7212 */ /* 0x000fe200078efcff */
[----:B------:R-:W-:Y:S01]  /*42f0*/  FMUL R68, R68, R12 ;  /* 0x0000000c44447220 */ /* 0x000fe20000400000 */
[----:B------:R-:W-:Y:S01]  /*4300*/  SHF.R.U32.HI R17, RZ, R0, R17 ;  /* 0x00000000ff117219 */ /* 0x000fe20000011611 */
[-C--:B------:R-:W-:Y:S01]  /*4310*/  FMUL R69, R69, R12.reuse ;  /* 0x0000000c45457220 */ /* 0x080fe20000400000 */
[----:B------:R-:W-:Y:S01]  /*4320*/  LOP3.LUT R11, R88, R11, RZ, 0xfc, !PT ;  /* 0x0000000b580b7212 */ /* 0x000fe200078efcff */
[-C--:B------:R-:W-:Y:S01]  /*4330*/  FMUL R72, R72, R12.reuse ;  /* 0x0000000c48487220 */ /* 0x080fe20000400000 */
[----:B------:R-:W-:Y:S01]  /*4340*/  LOP3.LUT R92, R92, R13, RZ, 0xfc, !PT ;  /* 0x0000000d5c5c7212 */ /* 0x000fe200078efcff */
[-C--:B------:R-:W-:Y:S01]  /*4350*/  FMUL R73, R73, R12.reuse ;  /* 0x0000000c49497220 */ /* 0x080fe20000400000 */
[----:B------:R-:W-:Y:S01]  /*4360*/  LOP3.LUT R10, R10, R109, RZ, 0xfc, !PT ;  /* 0x0000006d0a0a7212 */ /* 0x000fe200078efcff */
[-C--:B------:R-:W-:Y:S01]  /*4370*/  FMUL R76, R76, R12.reuse ;  /* 0x0000000c4c4c7220 */ /* 0x080fe20000400000 */
[----:B------:R-:W-:Y:S01]  /*4380*/  LOP3.LUT R113, R16, R113, RZ, 0xfc, !PT ;  /* 0x0000007110717212 */ /* 0x000fe200078efcff */
[----:B------:R-:W-:Y:S01]  /*4390*/  FMUL R77, R77, R12 ;  /* 0x0000000c4d4d7220 */ /* 0x000fe20000400000 */
[----:B------:R-:W-:Y:S01]  /*43a0*/  SHF.R.U32.HI R19, RZ, R0, R19 ;  /* 0x00000000ff137219 */ /* 0x000fe20000011613 */
[----:B-1----:R-:W-:Y:S01]  /*43b0*/  @!P3 FMUL R107, R107, R107 ;  /* 0x0000006b6b6bb220 */ /* 0x002fe20000400000 */
[----:B------:R-:W-:Y:S01]  /*43c0*/  SEL R18, R119, R14, P6 ;  /* 0x0000000e77127207 */ /* 0x000fe20003000000 */
[----:B------:R-:W-:Y:S01]  /*43d0*/  FMUL R80, R80, R12 ;  /* 0x0000000c50507220 */ /* 0x000fe20000400000 */
[----:B------:R-:W-:Y:S01]  /*43e0*/  SEL R16, R100, R15, P6 ;  /* 0x0000000f64107207 */ /* 0x000fe20003000000 */
[----:B------:R-:W-:Y:S01]  /*43f0*/  FFMA R8, R107, R8, R90 ;  /* 0x000000086b087223 */ /* 0x000fe2000000005a */
[----:B------:R-:W-:Y:S01]  /*4400*/  LOP3.LUT R20, R17, 0xf, RZ, 0xc0, !PT ;  /* 0x0000000f11147812 */ /* 0x000fe200078ec0ff */
[-C--:B------:R-:W-:Y:S01]  /*4410*/  FMUL R81, R81, R12.reuse ;  /* 0x0000000c51517220 */ /* 0x080fe20000400000 */
[----:B------:R-:W-:Y:S01]  /*4420*/  SEL R119, R14, R119, P6 ;  /* 0x000000770e777207 */ /* 0x000fe20003000000 */
[----:B------:R-:W-:Y:S01]  /*4430*/  FMUL R84, R84, R12 ;  /* 0x0000000c54547220 */ /* 0x000fe20000400000 */
[----:B------:R-:W-:Y:S01]  /*4440*/  SEL R13, R92, R11, P6 ;  /* 0x0000000b5c0d7207 */ /* 0x000fe20003000000 */
[----:B------:R-:W-:Y:S01]  /*4450*/  SHFL.IDX PT, R18, R18, R20, 0x1c1f ;  /* 0x001c1f1412127589 */ /* 0x000fe200000e0000 */
[----:B------:R-:W-:Y:S01]  /*4460*/  SEL R15, R15, R100, P6 ;  /* 0x000000640f0f7207 */ /* 0x000fe20003000000 */
[----:B------:R-:W-:Y:S01]  /*4470*/  FMUL R85, R85, R12 ;  /* 0x0000000c55557220 */ /* 0x000fe20000400000 */
[----:B------:R-:W-:Y:S01]  /*4480*/  SEL R17, R113, R10, P6 ;  /* 0x0000000a71117207 */ /* 0x000fe20003000000 */
[----:B------:R-:W-:Y:S01]  /*4490*/  SHFL.IDX PT, R16, R16, R20, 0x1c1f ;  /* 0x001c1f1410107589 */ /* 0x000fe200000e0000 */
[----:B------:R-:W-:Y:S01]  /*44a0*/  LOP3.LUT R22, R19, 0xf, RZ, 0xc0, !PT ;  /* 0x0000000f13167812 */ /* 0x000fe200078ec0ff */
[----:B------:R-:W-:Y:S01]  /*44b0*/  FMUL R26, R26, R107 ;  /* 0x0000006b1a1a7220 */ /* 0x000fe20000400000 */
[----:B------:R-:W-:Y:S01]  /*44c0*/  SEL R11, R11, R92, P6 ;  /* 0x0000005c0b0b7207 */ /* 0x000fe20003000000 */
[----:B------:R-:W-:Y:S01]  /*44d0*/  SHFL.IDX PT, R13, R13, R20, 0x1c1f ;  /* 0x001c1f140d0d7589 */ /* 0x000fe200000e0000 */
[----:B------:R-:W-:Y:S01]  /*44e0*/  SEL R113, R10, R113, P6 ;  /* 0x000000710a717207 */ /* 0x000fe20003000000 */
[-C--:B------:R-:W-:Y:S01]  /*44f0*/  FMUL R27, R27, R107.reuse ;  /* 0x0000006b1b1b7220 */ /* 0x080fe20000400000 */
[----:B------:R-:W-:Y:S01]  /*4500*/  SHF.L.U32 R19, R9, 0x1f, RZ ;  /* 0x0000001f09137819 */ /* 0x000fe200000006ff */
[----:B------:R-:W1:Y:S01]  /*4510*/  SHFL.IDX PT, R119, R119, R22, 0x1c1f ;  /* 0x001c1f1677777589 */ /* 0x000e6200000e0000 */
[-C--:B------:R-:W-:Y:S01]  /*4520*/  FMUL R30, R30, R107.reuse ;  /* 0x0000006b1e1e7220 */ /* 0x080fe20000400000 */
[-C--:B------:R-:W-:Y:S01]  /*4530*/  FMUL R31, R31, R107.reuse ;  /* 0x0000006b1f1f7220 */ /* 0x080fe20000400000 */
[----:B------:R2:W3:Y:S01]  /*4540*/  SYNCS.PHASECHK.TRANS64.TRYWAIT P2, [UR6+0xe000], R19 ;  /* 0x00e00013ff0075a7 */ /* 0x0004e20008040146 */
[----:B------:R-:W-:Y:S01]  /*4550*/  SHFL.IDX PT, R17, R17, R20, 0x1c1f ;  /* 0x001c1f1411117589 */ /* 0x000fe200000e0000 */
[-C--:B------:R-:W-:Y:S01]  /*4560*/  FMUL R34, R34, R107.reuse ;  /* 0x0000006b22227220 */ /* 0x080fe20000400000 */
[-C--:B------:R-:W-:Y:S01]  /*4570*/  FMUL R35, R35, R107.reuse ;  /* 0x0000006b23237220 */ /* 0x080fe20000400000 */
[-C--:B------:R-:W-:Y:S01]  /*4580*/  FMUL R38, R38, R107.reuse ;  /* 0x0000006b26267220 */ /* 0x080fe20000400000 */
[----:B------:R-:W4:Y:S01]  /*4590*/  SHFL.IDX PT, R10, R11, R22, 0x1c1f ;  /* 0x001c1f160b0a7589 */ /* 0x000f2200000e0000 */
[-C--:B------:R-:W-:Y:S01]  /*45a0*/  FMUL R39, R39, R107.reuse ;  /* 0x0000006b27277220 */ /* 0x080fe20000400000 */
[-C--:B------:R-:W-:Y:S01]  /*45b0*/  FMUL R42, R42, R107.reuse ;  /* 0x0000006b2a2a7220 */ /* 0x080fe20000400000 */
[-C--:B------:R-:W-:Y:S01]  /*45c0*/  FMUL R43, R43, R107.reuse ;  /* 0x0000006b2b2b7220 */ /* 0x080fe20000400000 */
[----:B------:R-:W5:Y:S01]  /*45d0*/  SHFL.IDX PT, R15, R15, R22, 0x1c1f ;  /* 0x001c1f160f0f7589 */ /* 0x000f6200000e0000 */
[-C--:B------:R-:W-:Y:S01]  /*45e0*/  FMUL R46, R46, R107.reuse ;  /* 0x0000006b2e2e7220 */ /* 0x080fe20000400000 */
[-C--:B------:R-:W-:Y:S01]  /*45f0*/  FMUL R47, R47, R107.reuse ;  /* 0x0000006b2f2f7220 */ /* 0x080fe20000400000 */
[-C--:B------:R-:W-:Y:S01]  /*4600*/  FMUL R50, R50, R107.reuse ;  /* 0x0000006b32327220 */ /* 0x080fe20000400000 */
[----:B------:R-:W2:Y:S01]  /*4610*/  SHFL.IDX PT, R14, R113, R22, 0x1c1f ;  /* 0x001c1f16710e7589 */ /* 0x000ea200000e0000 */
[-C--:B------:R-:W-:Y:S01]  /*4620*/  FMUL R51, R51, R107.reuse ;  /* 0x0000006b33337220 */ /* 0x080fe20000400000 */
[-C--:B------:R-:W-:Y:S01]  /*4630*/  FMUL R54, R54, R107.reuse ;  /* 0x0000006b36367220 */ /* 0x080fe20000400000 */
[-C--:B------:R-:W-:Y:S01]  /*4640*/  FMUL R55, R55, R107.reuse ;  /* 0x0000006b37377220 */ /* 0x080fe20000400000 */
[-C--:B------:R-:W-:Y:S01]  /*4650*/  FMUL R58, R58, R107.reuse ;  /* 0x0000006b3a3a7220 */ /* 0x080fe20000400000 */
[-C--:B------:R-:W-:Y:S01]  /*4660*/  FMUL R59, R59, R107.reuse ;  /* 0x0000006b3b3b7220 */ /* 0x080fe20000400000 */
[-C--:B------:R-:W-:Y:S01]  /*4670*/  FMUL R62, R62, R107.reuse ;  /* 0x0000006b3e3e7220 */ /* 0x080fe20000400000 */
[----:B------:R-:W-:Y:S01]  /*4680*/  FMUL R63, R63, R107 ;  /* 0x0000006b3f3f7220 */ /* 0x000fe20000400000 */
[----:B-1----:R-:W-:Y:S01]  /*4690*/  PRMT R118, R18, R5, R119 ;  /* 0x0000000512767216 */ /* 0x002fe20000000077 */
[-C--:B------:R-:W-:Y:S01]  /*46a0*/  FMUL R66, R66, R107.reuse ;  /* 0x0000006b42427220 */ /* 0x080fe20000400000 */
        /* <DEDUP_REMOVED lines=10> */
[----:B------:R-:W-:Y:S01]  /*4750*/  FMUL R87, R87, R107 ;  /* 0x0000006b57577220 */ /* 0x000fe20000400000 */
[----:B----4-:R-:W-:-:S02]  /*4760*/  PRMT R88, R13, R5, R10 ;  /* 0x000000050d587216 */ /* 0x010fc4000000000a */
[-C--:B------:R-:W-:Y:S02]  /*4770*/  PRMT R89, R13, R6.reuse, R10 ;  /* 0x000000060d597216 */ /* 0x080fe4000000000a */
[CCC-:B-----5:R-:W-:Y:S02]  /*4780*/  PRMT R90, R16.reuse, R5.reuse, R15.reuse ;  /* 0x00000005105a7216 */ /* 0x1e0fe4000000000f */
[-C--:B------:R-:W-:Y:S02]  /*4790*/  PRMT R91, R16, R6.reuse, R15 ;  /* 0x00000006105b7216 */ /* 0x080fe4000000000f */
[C-C-:B--2---:R-:W-:Y:S02]  /*47a0*/  PRMT R116, R17.reuse, R5, R14.reuse ;  /* 0x0000000511747216 */ /* 0x144fe4000000000e */
[-C--:B------:R-:W-:Y:S02]  /*47b0*/  PRMT R117, R17, R6.reuse, R14 ;  /* 0x0000000611757216 */ /* 0x080fe4000000000e */
[----:B------:R-:W-:Y:S01]  /*47c0*/  PRMT R119, R18, R6, R119 ;  /* 0x0000000612777216 */ /* 0x000fe20000000077 */
[----:B---3--:R-:W-:Y:S06]  /*47d0*/  @!P0 BRA `(.L_x_27) ;  /* 0x0000000000048947 */ /* 0x008fec0003800000 */
[----:B------:R-:W-:Y:S01]  /*47e0*/  BPT.TRAP 0x1 ;  /* 0x000000040000795c */ /* 0x000fe20000300000 */
.L_x_27:
[----:B------:R-:W-:Y:S05]  /*47f0*/  @P2 BRA `(.L_x_28) ;  /* 0x0000000000082947 */ /* 0x000fea0003800000 */
[----:B------:R-:W1:Y:S02]  /*4800*/  SYNCS.PHASECHK.TRANS64.TRYWAIT P2, [UR6+0xe000], R19 ;  /* 0x00e00013ff0075a7 */ /* 0x000e640008040146 */
[----:B-1----:R-:W-:Y:S05]  /*4810*/  @!P2 BRA `(.L_x_29) ;  /* 0x0000002c00e0a947 */ /* 0x002fea0003800000 */
.L_x_28:
[----:B------:R-:W-:Y:S01]  /*4820*/  ULEA UR6, UR21, UR20, 0x9 ;  /* 0x0000001415067291 */ /* 0x000fe2000f8e483f */
[----:B------:R-:W-:Y:S01]  /*4830*/  WARPGROUP.ARRIVE ;  /* 0x00000000000079c5 */ /* 0x000fe20000000000 */
[----:B------:R-:W-:-:S07]  /*4840*/  UMOV UR7, 0x80000020 ;  /* 0x8000002000077882 */ /* 0x000fce0000000000 */
[----:B------:R-:W-:Y:S01]  /*4850*/  QGMMA.64x128x32.F32.E4M3.E4M3 R24, R88, gdesc[UR4], R24, gsb0 ;  /* 0x01e0000458187df3 */ /* 0x000fe20008000818 */
        /* <DEDUP_REMOVED lines=8> */
.L_x_30:
[----:B------:R-:W-:-:S04]  /*48e0*/  ULEA UR6, UR22, UR36, 0x3 ;  /* 0x0000002416067291 */ /* 0x000fc8000f8e183f */
[----:B------:R-:W-:-:S04]  /*48f0*/  UIADD3 UR6, UR6, 0xe028, URZ ;  /* 0x0000e02806067890 */ /* 0x000fc8000fffe03f */
[----:B------:R-:W-:-:S09]  /*4900*/  UPRMT UR6, URZ, 0x654, UR6 ;  /* 0x000006543f067896 */ /* 0x000fd20008000006 */
[----:B------:R-:W-:Y:S01]  /*4910*/  SYNCS.ARRIVE.TRANS64.RED.A1T0 RZ, [UR6], RZ ;  /* 0x000000ffffff79a7 */ /* 0x000fe20008100406 */
[----:B------:R-:W-:Y:S05]  /*4920*/  @P1 BRA `(.L_x_31) ;  /* 0x0000000000041947 */ /* 0x000fea0003800000 */
[----:B------:R-:W-:Y:S01]  /*4930*/  BPT.TRAP 0x1 ;  /* 0x000000040000795c */ /* 0x000fe20000300000 */
.L_x_31:
[----:B------:R-:W-:-:S04]  /*4940*/  UIADD3 UR22, UR22, 0x1, URZ ;  /* 0x0000000116167890 */ /* 0x000fc8000fffe03f */
[----:B------:R-:W-:-:S04]  /*4950*/  UISETP.NE.AND UP0, UPT, UR22, 0x5, UPT ;  /* 0x000000051600788c */ /* 0x000fc8000bf05270 */
[----:B------:R-:W-:Y:S01]  /*4960*/  USEL UR22, UR22, URZ, UP0 ;  /* 0x0000003f16167287 */ /* 0x000fe20008000000 */
[----:B------:R-:W-:Y:S11]  /*4970*/  @!P0 BRA `(.L_x_32) ;  /* 0x0000000000048947 */ /* 0x000ff60003800000 */
[----:B------:R-:W-:Y:S01]  /*4980*/  BPT.TRAP 0x1 ;  /* 0x000000040000795c */ /* 0x000fe20000300000 */
.L_x_32:
[----:B------:R-:W-:-:S04]  /*4990*/  ULEA UR6, UR22, UR36, 0x3 ;  /* 0x0000002416067291 */ /* 0x000fc8000f8e183f */
[----:B------:R-:W-:-:S04]  /*49a0*/  UIADD3 UR6, UR6, 0xe028, URZ ;  /* 0x0000e02806067890 */ /* 0x000fc8000fffe03f */
[----:B------:R-:W-:-:S09]  /*49b0*/  UPRMT UR6, URZ, 0x654, UR6 ;  /* 0x000006543f067896 */ /* 0x000fd20008000006 */
[----:B------:R-:W-:Y:S01]  /*49c0*/  SYNCS.ARRIVE.TRANS64.RED.A1T0 RZ, [UR6], RZ ;  /* 0x000000ffffff79a7 */ /* 0x000fe20008100406 */
[----:B------:R-:W-:Y:S05]  /*49d0*/  @P1 BRA `(.L_x_33) ;  /* 0x0000000000041947 */ /* 0x000fea0003800000 */
[----:B------:R-:W-:Y:S01]  /*49e0*/  BPT.TRAP 0x1 ;  /* 0x000000040000795c */ /* 0x000fe20000300000 */
.L_x_33:
[----:B------:R-:W-:Y:S01]  /*49f0*/  UIADD3 UR21, UR21, 0x1, URZ ;  /* 0x0000000115157890 */ /* 0x000fe2000fffe03f */
[C---:B------:R-:W-:Y:S01]  /*4a00*/  ISETP.GT.AND P2, PT, R2.reuse, 0x2, PT ;  /* 0x000000020200780c */ /* 0x040fe20003f44270 */
[----:B------:R-:W-:Y:S01]  /*4a10*/  UIADD3 UR22, UR22, 0x1, URZ ;  /* 0x0000000116167890 */ /* 0x000fe2000fffe03f */
[----:B------:R-:W-:Y:S01]  /*4a20*/  VIADD R2, R2, 0xffffffff ;  /* 0xffffffff02027836 */ /* 0x000fe20000000000 */
[----:B------:R-:W-:Y:S01]  /*4a30*/  UISETP.NE.AND UP2, UPT, UR21, 0x5, UPT ;  /* 0x000000051500788c */ /* 0x000fe2000bf45270 */
[----:B------:R-:W-:Y:S01]  /*4a40*/  IMAD.MOV.U32 R11, RZ, RZ, R3 ;  /* 0x000000ffff0b7224 */ /* 0x000fe200078e0003 */
[----:B------:R-:W-:Y:S01]  /*4a50*/  UISETP.NE.AND UP0, UPT, UR22, 0x5, UPT ;  /* 0x000000051600788c */ /* 0x000fe2000bf05270 */
[----:B------:R-:W-:Y:S01]  /*4a60*/  IMAD.MOV.U32 R13, RZ, RZ, R4 ;  /* 0x000000ffff0d7224 */ /* 0x000fe200078e0004 */
[----:B------:R-:W-:Y:S02]  /*4a70*/  USEL UR6, URZ, 0x1, UP2 ;  /* 0x000000013f067887 */ /* 0x000fe40009000000 */
[----:B------:R-:W-:-:S02]  /*4a80*/  USEL UR22, UR22, URZ, UP0 ;  /* 0x0000003f16167287 */ /* 0x000fc40008000000 */
[----:B------:R-:W-:Y:S02]  /*4a90*/  USEL UR21, UR21, URZ, UP2 ;  /* 0x0000003f15157287 */ /* 0x000fe40009000000 */
[----:B------:R-:W-:Y:S01]  /*4aa0*/  LOP3.LUT R9, R9, UR6, RZ, 0x3c, !PT ;  /* 0x0000000609097c12 */ /* 0x000fe2000f8e3cff */
[----:B------:R-:W-:Y:S09]  /*4ab0*/  @P2 BRA `(.L_x_34) ;  /* 0xffffffdc00d02947 */ /* 0x000ff2000383ffff */
.L_x_23:
[----:B------:R-:W2:Y:S01]  /*4ac0*/  SHFL.BFLY PT, R0, R7, 0x1, 0x1f ;  /* 0x0c201f0007007f89 */ /* 0x000ea200000e0000 */
[----:B------:R-:W-:Y:S01]  /*4ad0*/  BSSY B0, `(.L_x_35) ;  /* 0x0000023000007945 */ /* 0x000fe20003800000 */
[----:B-1----:R-:W-:Y:S02]  /*4ae0*/  IMAD.MOV.U32 R10, RZ, RZ, 0x3f800000 ;  /* 0x3f800000ff0a7424 */ /* 0x002fe400078e00ff */
[----:B------:R-:W1:Y:S01]  /*4af0*/  SHFL.BFLY PT, R5, R8, 0x1, 0x1f ;  /* 0x0c201f0008057f89 */ /* 0x000e6200000e0000 */
[----:B------:R-:W-:Y:S02]  /*4b00*/  IMAD.MOV.U32 R6, RZ, RZ, 0x3f800000 ;  /* 0x3f800000ff067424 */ /* 0x000fe400078e00ff */
[----:B------:R-:W-:Y:S02]  /*4b10*/  IMAD.MOV.U32 R11, RZ, RZ, 0x7f800000 ;  /* 0x7f800000ff0b7424 */ /* 0x000fe400078e00ff */
[----:B--2---:R-:W-:Y:S01]  /*4b20*/  FADD R0, R0, R7 ;  /* 0x0000000700007221 */ /* 0x004fe20000000000 */
[----:B-1----:R-:W-:-:S04]  /*4b30*/  FADD R14, R5, R8 ;  /* 0x00000008050e7221 */ /* 0x002fc80000000000 */
[----:B------:R-:W1:Y:S04]  /*4b40*/  SHFL.BFLY PT, R9, R0, 0x2, 0x1f ;  /* 0x0c401f0000097f89 */ /* 0x000e6800000e0000 */
[----:B------:R-:W2:Y:S01]  /*4b50*/  SHFL.BFLY PT, R15, R14, 0x2, 0x1f ;  /* 0x0c401f000e0f7f89 */ /* 0x000ea200000e0000 */
[C---:B-1----:R-:W-:Y:S01]  /*4b60*/  FSETP.NE.AND P0, PT, R0.reuse, -R9, PT ;  /* 0x800000090000720b */ /* 0x042fe20003f05000 */
[----:B------:R-:W-:Y:S01]  /*4b70*/  FADD R2, R0, R9 ;  /* 0x0000000900027221 */ /* 0x000fe20000000000 */
[----:B------:R-:W-:Y:S01]  /*4b80*/  MOV R9, 0x7f800000 ;  /* 0x7f80000000097802 */ /* 0x000fe20000000f00 */
[----:B--2---:R-:W-:-:S10]  /*4b90*/  FADD R5, R14, R15 ;  /* 0x0000000f0e057221 */ /* 0x004fd40000000000 */
[----:B------:R-:W-:Y:S05]  /*4ba0*/  @!P0 BRA `(.L_x_36) ;  /* 0x0000000000548947 */ /* 0x000fea0003800000 */
[----:B------:R-:W-:Y:S01]  /*4bb0*/  IADD3 R0, R2, 0x1800000, RZ ;  /* 0x0180000002007810 */ /* 0x000fe20007ffe0ff */
[----:B------:R-:W-:Y:S03]  /*4bc0*/  BSSY B1, `(.L_x_37) ;  /* 0x000000c000017945 */ /* 0x000fe60003800000 */
[----:B------:R-:W-:-:S04]  /*4bd0*/  LOP3.LUT R0, R0, 0x7f800000, RZ, 0xc0, !PT ;  /* 0x7f80000000007812 */ /* 0x000fc800078ec0ff */
[----:B------:R-:W-:-:S13]  /*4be0*/  ISETP.GT.U32.AND P0, PT, R0, 0x1ffffff, PT ;  /* 0x01ffffff0000780c */ /* 0x000fda0003f04070 */
[----:B------:R-:W-:Y:S05]  /*4bf0*/  @P0 BRA `(.L_x_38) ;  /* 0x0000000000100947 */ /* 0x000fea0003800000 */
[----:B------:R-:W-:-:S07]  /*4c00*/  MOV R12, 0x4c20 ;  /* 0x00004c20000c7802 */ /* 0x000fce0000000f00 */
[----:B------:R-:W-:Y:S05]  /*4c10*/  CALL.REL.NOINC `($__internal_0_$__cuda_sm20_rcp_rn_f32_slowpath) ;  /* 0x0000002c00887944 */ /* 0x000fea0003c00000 */
[----:B------:R-:W-:Y:S01]  /*4c20*/  IMAD.MOV.U32 R6, RZ, RZ, R0 ;  /* 0x000000ffff067224 */ /* 0x000fe200078e0000 */
[----:B------:R-:W-:Y:S06]  /*4c30*/  BRA `(.L_x_39) ;  /* 0x0000000000107947 */ /* 0x000fec0003800000 */
.L_x_38:
[----:B------:R-:W1:Y:S02]  /*4c40*/  MUFU.RCP R7, R2 ;  /* 0x0000000200077308 */ /* 0x000e640000001000 */
[----:B-1----:R-:W-:-:S04]  /*4c50*/  FFMA R0, R2, R7, -1 ;  /* 0xbf80000002007423 */ /* 0x002fc80000000007 */
[----:B------:R-:W-:-:S04]  /*4c60*/  FADD.FTZ R0, -R0, -RZ ;  /* 0x800000ff00007221 */ /* 0x000fc80000010100 */
[----:B------:R-:W-:-:S07]  /*4c70*/  FFMA R6, R7, R0, R7 ;  /* 0x0000000007067223 */ /* 0x000fce0000000007 */
.L_x_39:
[----:B------:R-:W-:Y:S05]  /*4c80*/  BSYNC B1 ;  /* 0x0000000000017941 */ /* 0x000fea0003800000 */
.L_x_37:
[----:B------:R-:W-:Y:S01]  /*4c90*/  FSETP.GEU.AND P0, PT, |R2|, 1.175494350822287508e-38, PT ;  /* 0x008000000200780b */ /* 0x000fe20003f0e200 */
[----:B------:R-:W-:-:S12]  /*4ca0*/  ULDC UR4, c[0x0][0x600] ;  /* 0x0001800000047ab9 */ /* 0x000fd80000000800 */
[----:B------:R-:W-:-:S04]  /*4cb0*/  @!P0 FMUL R2, R2, 16777216 ;  /* 0x4b80000002028820 */ /* 0x000fc80000400000 */
[----:B------:R-:W1:Y:S02]  /*4cc0*/  MUFU.LG2 R0, R2 ;  /* 0x0000000200007308 */ /* 0x000e640000000c00 */
[----:B-1----:R-:W-:-:S04]  /*4cd0*/  @!P0 FADD R0, R0, -24 ;  /* 0xc1c0000000008421 */ /* 0x002fc80000000000 */
[----:B------:R-:W-:-:S04]  /*4ce0*/  FMUL R0, R0, 0.69314718246459960938 ;  /* 0x3f31721800007820 */ /* 0x000fc80000400000 */
[----:B------:R-:W-:-:S07]  /*4cf0*/  FFMA R11, R3, UR4, R0 ;  /* 0x00000004030b7c23 */ /* 0x000fce0008000000 */
.L_x_36:
[----:B------:R-:W-:Y:S05]  /*4d00*/  BSYNC B0 ;  /* 0x0000000000007941 */ /* 0x000fea0003800000 */
.L_x_35:
[----:B------:R-:W-:Y:S01]  /*4d10*/  FSETP.NE.AND P0, PT, R14, -R15, PT ;  /* 0x8000000f0e00720b */ /* 0x000fe20003f05000 */
[----:B------:R-:W-:Y:S01]  /*4d20*/  ULDC UR4, c[0x0][0x608] ;  /* 0x0001820000047ab9 */ /* 0x000fe20000000800 */
[----:B------:R-:W-:Y:S01]  /*4d30*/  BSSY B0, `(.L_x_40) ;  /* 0x0000039000007945 */ /* 0x000fe20003800000 */
[----:B------:R-:W-:-:S04]  /*4d40*/  FMUL R6, R6, UR4 ;  /* 0x0000000406067c20 */ /* 0x000fc80008400000 */
        /* <DEDUP_REMOVED lines=32> */
[----:B------:R-:W-:Y:S06]  /*4f50*/  @!P0 BRA `(.L_x_41) ;  /* 0x0000000000588947 */ /* 0x000fec0003800000 */
[----:B------:R-:W-:Y:S01]  /*4f60*/  VIADD R0, R5, 0x1800000 ;  /* 0x0180000005007836 */ /* 0x000fe20000000000 */
[----:B------:R-:W-:Y:S04]  /*4f70*/  BSSY B1, `(.L_x_42) ;  /* 0x000000d000017945 */ /* 0x000fe80003800000 */
[----:B------:R-:W-:-:S04]  /*4f80*/  LOP3.LUT R0, R0, 0x7f800000, RZ, 0xc0, !PT ;  /* 0x7f80000000007812 */ /* 0x000fc800078ec0ff */
[----:B------:R-:W-:-:S13]  /*4f90*/  ISETP.GT.U32.AND P0, PT, R0, 0x1ffffff, PT ;  /* 0x01ffffff0000780c */ /* 0x000fda0003f04070 */
[----:B------:R-:W-:Y:S05]  /*4fa0*/  @P0 BRA `(.L_x_43) ;  /* 0x0000000000140947 */ /* 0x000fea0003800000 */
[----:B------:R-:W-:Y:S01]  /*4fb0*/  IMAD.MOV.U32 R2, RZ, RZ, R5 ;  /* 0x000000ffff027224 */ /* 0x000fe200078e0005 */
[----:B------:R-:W-:-:S07]  /*4fc0*/  MOV R12, 0x4fe0 ;  /* 0x00004fe0000c7802 */ /* 0x000fce0000000f00 */
[----:B------:R-:W-:Y:S05]  /*4fd0*/  CALL.REL.NOINC `($__internal_0_$__cuda_sm20_rcp_rn_f32_slowpath) ;  /* 0x0000002800987944 */ /* 0x000fea0003c00000 */
[----:B------:R-:W-:Y:S01]  /*4fe0*/  MOV R10, R0 ;  /* 0x00000000000a7202 */ /* 0x000fe20000000f00 */
[----:B------:R-:W-:Y:S06]  /*4ff0*/  BRA `(.L_x_44) ;  /* 0x0000000000107947 */ /* 0x000fec0003800000 */
.L_x_43:
[----:B------:R-:W1:Y:S02]  /*5000*/  MUFU.RCP R10, R5 ;  /* 0x00000005000a7308 */ /* 0x000e640000001000 */
[----:B-1----:R-:W-:-:S04]  /*5010*/  FFMA R0, R5, R10, -1 ;  /* 0xbf80000005007423 */ /* 0x002fc8000000000a */
[----:B------:R-:W-:-:S04]  /*5020*/  FADD.FTZ R3, -R0, -RZ ;  /* 0x800000ff00037221 */ /* 0x000fc80000010100 */
[----:B------:R-:W-:-:S07]  /*5030*/  FFMA R10, R10, R3, R10 ;  /* 0x000000030a0a7223 */ /* 0x000fce000000000a */
.L_x_44:
[----:B------:R-:W-:Y:S05]  /*5040*/  BSYNC B1 ;  /* 0x0000000000017941 */ /* 0x000fea0003800000 */
.L_x_42:
[----:B------:R-:W-:Y:S01]  /*5050*/  FSETP.GEU.AND P0, PT, |R5|, 1.175494350822287508e-38, PT ;  /* 0x008000000500780b */ /* 0x000fe20003f0e200 */
[----:B------:R-:W-:-:S12]  /*5060*/  ULDC UR4, c[0x0][0x600] ;  /* 0x0001800000047ab9 */ /* 0x000fd80000000800 */
[----:B------:R-:W-:-:S04]  /*5070*/  @!P0 FMUL R5, R5, 16777216 ;  /* 0x4b80000005058820 */ /* 0x000fc80000400000 */
[----:B------:R-:W1:Y:S02]  /*5080*/  MUFU.LG2 R0, R5 ;  /* 0x0000000500007308 */ /* 0x000e640000000c00 */
[----:B-1----:R-:W-:-:S04]  /*5090*/  @!P0 FADD R0, R0, -24 ;  /* 0xc1c0000000008421 */ /* 0x002fc80000000000 */
[----:B------:R-:W-:-:S04]  /*50a0*/  FMUL R9, R0, 0.69314718246459960938 ;  /* 0x3f31721800097820 */ /* 0x000fc80000400000 */
[----:B------:R-:W-:-:S07]  /*50b0*/  FFMA R9, R4, UR4, R9 ;  /* 0x0000000404097c23 */ /* 0x000fce0008000009 */
.L_x_41:
[----:B------:R-:W-:Y:S05]  /*50c0*/  BSYNC B0 ;  /* 0x0000000000007941 */ /* 0x000fea0003800000 */
.L_x_40:
[----:B------:R-:W-:Y:S01]  /*50d0*/  UIADD3 UR4, UR37, -0x1, URZ ;  /* 0xffffffff25047890 */ /* 0x000fe2000fffe03f */
[----:B------:R-:W1:Y:S01]  /*50e0*/  S2R R17, SR_TID.X ;  /* 0x0000000000117919 */ /* 0x000e620000002100 */
[----:B------:R-:W-:Y:S01]  /*50f0*/  ULDC UR5, c[0x0][0x608] ;  /* 0x0001820000057ab9 */ /* 0x000fe20000000800 */
[----:B------:R-:W-:Y:S01]  /*5100*/  ULDC.64 UR8, c[0x0][0x208] ;  /* 0x0000820000087ab9 */ /* 0x000fe20000000a00 */
[----:B------:R-:W-:Y:S02]  /*5110*/  FMUL R10, R10, UR5 ;  /* 0x000000050a0a7c20 */ /* 0x000fe40008400000 */
[----:B------:R-:W-:Y:S01]  /*5120*/  ISETP.NE.AND P0, PT, RZ, UR4, PT ;  /* 0x00000004ff007c0c */ /* 0x000fe2000bf05270 */
[----:B------:R-:W-:-:S03]  /*5130*/  ULEA UR4, UR37, UR36, 0x3 ;  /* 0x0000002425047291 */ /* 0x000fc6000f8e183f */
[----:B------:R-:W-:-:S04]  /*5140*/  SEL R0, RZ, 0x1, P0 ;  /* 0x00000001ff007807 */ /* 0x000fc80000000000 */
[----:B------:R-:W-:-:S04]  /*5150*/  SHF.L.U32 R0, R0, 0x1f, RZ ;  /* 0x0000001f00007819 */ /* 0x000fc800000006ff */
[----:B------:R-:W2:Y:S01]  /*5160*/  SYNCS.PHASECHK.TRANS64.TRYWAIT P0, [UR4+0xe098], R0 ;  /* 0x00e09800ff0075a7 */ /* 0x000ea20008000144 */
[C---:B-1----:R-:W-:Y:S02]  /*5170*/  LOP3.LUT P1, RZ, R17.reuse, 0x3, RZ, 0xc0, !PT ;  /* 0x0000000311ff7812 */ /* 0x042fe4000782c0ff */
[----:B------:R-:W-:Y:S01]  /*5180*/  LOP3.LUT R16, R17, 0x7f, RZ, 0xc0, !PT ;  /* 0x0000007f11107812 */ /* 0x000fe200078ec0ff */
[----:B--2---:R-:W-:Y:S10]  /*5190*/  @!P0 BRA `(.L_x_45) ;  /* 0x0000002400988947 */ /* 0x004ff40003800000 */
.L_x_95:
[----:B------:R-:W-:Y:S01]  /*51a0*/  USHF.L.U32 UR42, UR42, 0x6, URZ ;  /* 0x000000062a2a7899 */ /* 0x000fe2000800063f */
[----:B------:R-:W-:Y:S01]  /*51b0*/  BSSY B0, `(.L_x_46) ;  /* 0x0000018000007945 */ /* 0x000fe20003800000 */
[----:B------:R-:W-:Y:S02]  /*51c0*/  SHF.R.U32.HI R17, RZ, 0x2, R17 ;  /* 0x00000002ff117819 */ /* 0x000fe40000011611 */
[----:B------:R-:W-:Y:S01]  /*51d0*/  SHF.R.U32.HI R18, RZ, 0x5, R16 ;  /* 0x00000005ff127819 */ /* 0x000fe20000011610 */
[----:B------:R-:W-:Y:S07]  /*51e0*/  @P1 BRA `(.L_x_47) ;  /* 0x0000000000501947 */ /* 0x000fee0003800000 */
[----:B------:R-:W2:Y:S01]  /*51f0*/  S2UR UR4, SR_CTAID.Y ;  /* 0x00000000000479c3 */ /* 0x000ea20000002600 */
[----:B-1----:R-:W-:Y:S01]  /*5200*/  IMAD.SHL.U32 R3, R18, 0x10, RZ ;  /* 0x0000001012037824 */ /* 0x002fe200078e00ff */
[----:B------:R-:W-:Y:S01]  /*5210*/  LOP3.LUT R0, R17, 0x7, RZ, 0xc0, !PT ;  /* 0x0000000711007812 */ /* 0x000fe200078ec0ff */
[----:B------:R-:W-:-:S03]  /*5220*/  ULDC.64 UR6, c[0x0][0x688] ;  /* 0x0001a20000067ab9 */ /* 0x000fc60000000a00 */
[----:B------:R-:W-:Y:S02]  /*5230*/  LOP3.LUT R0, R3, 0xfffffff0, R0, 0xe2, !PT ;  /* 0xfffffff003007812 */ /* 0x000fe400078ee200 */
[----:B------:R-:W1:Y:S03]  /*5240*/  S2UR UR5, SR_CTAID.Z ;  /* 0x00000000000579c3 */ /* 0x000e660000002700 */
[----:B------:R-:W-:-:S04]  /*5250*/  VIADD R3, R0, UR42 ;  /* 0x0000002a00037c36 */ /* 0x000fc80008000000 */
[----:B------:R-:W-:Y:S01]  /*5260*/  VIADD R2, R3, 0x8 ;  /* 0x0000000803027836 */ /* 0x000fe20000000000 */
[----:B--2---:R-:W-:-:S04]  /*5270*/  UIMAD UR4, UR4, UR6, UR42 ;  /* 0x00000006040472a4 */ /* 0x004fc8000f8e022a */
[----:B-1----:R-:W-:-:S03]  /*5280*/  UIMAD UR4, UR5, UR7, UR4 ;  /* 0x00000007050472a4 */ /* 0x002fc6000f8e0204 */
[----:B------:R-:W-:Y:S02]  /*5290*/  ULDC UR5, c[0x0][0x288] ;  /* 0x0000a20000057ab9 */ /* 0x000fe40000000800 */
[----:B------:R-:W-:Y:S02]  /*52a0*/  ISETP.GE.U32.AND P0, PT, R3, UR5, PT ;  /* 0x0000000503007c0c */ /* 0x000fe4000bf06070 */
[----:B------:R-:W-:Y:S02]  /*52b0*/  IADD3 R0, P2, R0, UR4, RZ ;  /* 0x0000000400007c10 */ /* 0x000fe4000ff5e0ff */
[----:B------:R-:W-:Y:S01]  /*52c0*/  ISETP.GE.U32.AND P1, PT, R2, UR5, PT ;  /* 0x0000000502007c0c */ /* 0x000fe2000bf26070 */
[----:B------:R-:W-:Y:S01]  /*52d0*/  ULDC.64 UR4, c[0x0][0x680] ;  /* 0x0001a00000047ab9 */ /* 0x000fe20000000a00 */
[----:B------:R-:W-:Y:S02]  /*52e0*/  IADD3.X R3, RZ, RZ, RZ, P2, !PT ;  /* 0x000000ffff037210 */ /* 0x000fe400017fe4ff */
[----:B------:R-:W-:-:S04]  /*52f0*/  LEA R2, P2, R0, UR4, 0x2 ;  /* 0x0000000400027c11 */ /* 0x000fc8000f8410ff */
[----:B------:R-:W-:-:S05]  /*5300*/  LEA.HI.X R3, R0, UR5, R3, 0x2, P2 ;  /* 0x0000000500037c11 */ /* 0x000fca00090f1403 */
[----:B------:R2:W-:Y:S04]  /*5310*/  @!P0 STG.E desc[UR8][R2.64], R11 ;  /* 0x0000000b02008986 */ /* 0x0005e8000c101908 */
[----:B------:R2:W-:Y:S02]  /*5320*/  @!P1 STG.E desc[UR8][R2.64+0x20], R9 ;  /* 0x0000200902009986 */ /* 0x0005e4000c101908 */
.L_x_47:
[----:B------:R-:W-:Y:S05]  /*5330*/  BSYNC B0 ;  /* 0x0000000000007941 */ /* 0x000fea0003800000 */
.L_x_46:
[----:B------:R-:W-:Y:S01]  /*5340*/  ULDC.64 UR4, c[0x0][0x730] ;  /* 0x0001cc0000047ab9 */ /* 0x000fe20000000a00 */
[-C--:B------:R-:W-:Y:S01]  /*5350*/  FMUL R91, R26, R10.reuse ;  /* 0x0000000a1a5b7220 */ /* 0x080fe20000400000 */
[----:B------:R-:W-:Y:S01]  /*5360*/  ISETP.NE.U32.AND P0, PT, RZ, UR4, PT ;  /* 0x00000004ff007c0c */ /* 0x000fe2000bf05070 */
[-C--:B------:R-:W-:Y:S01]  /*5370*/  FMUL R27, R27, R10.reuse ;  /* 0x0000000a1b1b7220 */ /* 0x080fe20000400000 */
[-C--:B------:R-:W-:Y:S01]  /*5380*/  FMUL R93, R30, R10.reuse ;  /* 0x0000000a1e5d7220 */ /* 0x080fe20000400000 */
[-C--:B------:R-:W-:Y:S01]  /*5390*/  FMUL R31, R31, R10.reuse ;  /* 0x0000000a1f1f7220 */ /* 0x080fe20000400000 */
[----:B------:R-:W-:Y:S01]  /*53a0*/  ISETP.NE.AND.EX P0, PT, RZ, UR5, PT, P0 ;  /* 0x00000005ff007c0c */ /* 0x000fe2000bf05300 */
        /* <DEDUP_REMOVED lines=28> */
[----:B------:R-:W-:Y:S06]  /*5570*/  @P0 BRA `(.L_x_48) ;  /* 0x0000000000200947 */ /* 0x000fec0003800000 */
[----:B------:R-:W-:Y:S02]  /*5580*/  ULDC.64 UR4, c[0x0][0x728] ;  /* 0x0001ca0000047ab9 */ /* 0x000fe40000000a00 */
[----:B------:R-:W-:-:S04]  /*5590*/  ISETP.NE.U32.AND P0, PT, RZ, UR4, PT ;  /* 0x00000004ff007c0c */ /* 0x000fc8000bf05070 */
[----:B------:R-:W-:-:S13]  /*55a0*/  ISETP.NE.AND.EX P0, PT, RZ, UR5, PT, P0 ;  /* 0x00000005ff007c0c */ /* 0x000fda000bf05300 */
[----:B------:R-:W-:Y:S05]  /*55b0*/  @!P0 BRA `(.L_x_49) ;  /* 0x00000000000c8947 */ /* 0x000fea0003800000 */
[----:B-12---:R-:W1:Y:S02]  /*55c0*/  LDC.64 R2, c[0x0][0x728] ;  /* 0x0001ca00ff027b82 */ /* 0x006e640000000a00 */
[----:B-1----:R4:W5:Y:S01]  /*55d0*/  LDG.E R2, desc[UR8][R2.64] ;  /* 0x0000000802027981 */ /* 0x002962000c1e1900 */
[----:B------:R-:W-:Y:S05]  /*55e0*/  BRA `(.L_x_48) ;  /* 0x0000000000047947 */ /* 0x000fea0003800000 */
.L_x_49:
[----:B--2---:R-:W3:Y:S02]  /*55f0*/  LDC R2, c[0x0][0x720] ;  /* 0x0001c800ff027b82 */ /* 0x004ee40000000800 */
.L_x_48:
[----:B-1----:R-:W-:Y:S01]  /*5600*/  MOV R0, RZ ;  /* 0x000000ff00007202 */ /* 0x002fe20000000f00 */
[----:B---3-5:R-:W-:-:S03]  /*5610*/  IMAD.MOV.U32 R46, RZ, RZ, R2 ;  /* 0x000000ffff2e7224 */ /* 0x028fc600078e0002 */
[----:B------:R-:W-:-:S13]  /*5620*/  LOP3.LUT P0, RZ, R0, 0x1bf, RZ, 0xc0, !PT ;  /* 0x000001bf00ff7812 */ /* 0x000fda000780c0ff */
[----:B------:R-:W-:Y:S05]  /*5630*/  @!P0 BRA `(.L_x_50) ;  /* 0x0000000000408947 */ /* 0x000fea0003800000 */
[----:B------:R-:W-:Y:S01]  /*5640*/  MOV R0, 0x0 ;  /* 0x0000000000007802 */ /* 0x000fe20000000f00 */
[----:B------:R-:W-:Y:S01]  /*5650*/  ULDC.64 UR4, c[0x4][0x68] ;  /* 0x01001a0000047ab9 */ /* 0x000fe20000000a00 */
[----:B------:R-:W-:Y:S01]  /*5660*/  ULDC.64 UR6, c[0x4][0x8] ;  /* 0x0100020000067ab9 */ /* 0x000fe20000000a00 */
[----:B------:R-:W-:Y:S01]  /*5670*/  IMAD.U32 R4, RZ, RZ, UR4 ;  /* 0x00000004ff047e24 */ /* 0x000fe2000f8e00ff */
[----:B--2-4-:R1:W2:Y:S01]  /*5680*/  LDC.64 R2, c[0x4][R0] ;  /* 0x0100000000027b82 */ /* 0x0142a20000000a00 */
[----:B------:R-:W-:Y:S01]  /*5690*/  IMAD.U32 R5, RZ, RZ, UR5 ;  /* 0x00000005ff057e24 */ /* 0x000fe2000f8e00ff */
[----:B------:R-:W-:Y:S01]  /*56a0*/  ULDC.64 UR4, c[0x4][0x70] ;  /* 0x01001c0000047ab9 */ /* 0x000fe20000000a00 */
[----:B------:R-:W-:Y:S01]  /*56b0*/  IMAD.U32 R10, RZ, RZ, UR6 ;  /* 0x00000006ff0a7e24 */ /* 0x000fe2000f8e00ff */
[----:B------:R-:W-:Y:S01]  /*56c0*/  MOV R6, UR4 ;  /* 0x0000000400067c02 */ /* 0x000fe20008000f00 */
[----:B------:R-:W-:Y:S01]  /*56d0*/  IMAD.U32 R7, RZ, RZ, UR5 ;  /* 0x00000005ff077e24 */ /* 0x000fe2000f8e00ff */
[----:B------:R-:W-:Y:S01]  /*56e0*/  MOV R8, 0x70 ;  /* 0x0000007000087802 */ /* 0x000fe20000000f00 */
[----:B------:R-:W-:-:S02]  /*56f0*/  IMAD.U32 R11, RZ, RZ, UR7 ;  /* 0x00000007ff0b7e24 */ /* 0x000fc4000f8e00ff */
[----:B------:R-:W-:Y:S02]  /*5700*/  IMAD.MOV.U32 R12, RZ, RZ, 0x1 ;  /* 0x00000001ff0c7424 */ /* 0x000fe400078e00ff */
[----:B-1----:R-:W-:-:S07]  /*5710*/  IMAD.MOV.U32 R13, RZ, RZ, RZ ;  /* 0x000000ffff0d7224 */ /* 0x002fce00078e00ff */
[----:B------:R-:W-:-:S07]  /*5720*/  LEPC R20, `(.L_x_50) ;  /* 0x000000001014794e */ /* 0x000fce0000000000 */
[----:B--2---:R-:W-:Y:S05]  /*5730*/  CALL.ABS.NOINC R2 ;  /* 0x0000000002007343 */ /* 0x004fea0003c00000 */
.L_x_50:
[----:B------:R-:W-:Y:S01]  /*5740*/  UIADD3 UR4, UR37, -0x1, URZ ;  /* 0xffffffff25047890 */ /* 0x000fe2000fffe03f */
[----:B------:R-:W-:-:S05]  /*5750*/  IMAD.U32 R19, RZ, RZ, UR36 ;  /* 0x00000024ff137e24 */ /* 0x000fca000f8e00ff */
[----:B------:R-:W-:-:S05]  /*5760*/  MOV R0, UR4 ;  /* 0x0000000400007c02 */ /* 0x000fca0008000f00 */
[----:B------:R-:W-:-:S05]  /*5770*/  IMAD R19, R0, 0x2200, R19 ;  /* 0x0000220000137824 */ /* 0x000fca00078e0213 */
        /* <DEDUP_REMOVED lines=18> */
.L_x_51:
[----:B------:R-:W1:Y:S01]  /*58a0*/  S2R R4, SR_TID.X ;  /* 0x0000000000047919 */ /* 0x000e620000002100 */
[----:B------:R-:W-:Y:S01]  /*58b0*/  ULDC.64 UR4, c[0x0][0x730] ;  /* 0x0001cc0000047ab9 */ /* 0x000fe20000000a00 */
[----:B------:R-:W-:Y:S01]  /*58c0*/  IADD3 R16, R16, 0x1f, RZ ;  /* 0x0000001f10107810 */ /* 0x000fe20007ffe0ff */
[----:B------:R-:W-:Y:S01]  /*58d0*/  IMAD.SHL.U32 R17, R17, 0x40, RZ ;  /* 0x0000004011117824 */ /* 0x000fe200078e00ff */
[----:B------:R-:W-:Y:S01]  /*58e0*/  ISETP.NE.U32.AND P0, PT, RZ, UR4, PT ;  /* 0x00000004ff007c0c */ /* 0x000fe2000bf05070 */
[----:B------:R-:W-:Y:S03]  /*58f0*/  BSSY B0, `(.L_x_52) ;  /* 0x000000f000007945 */ /* 0x000fe60003800000 */
[----:B------:R-:W-:-:S13]  /*5900*/  ISETP.NE.AND.EX P0, PT, RZ, UR5, PT, P0 ;  /* 0x00000005ff007c0c */ /* 0x000fda000bf05300 */
[----:B------:R-:W3:Y:S01]  /*5910*/  @P0 LDC R46, c[0x0][0x720] ;  /* 0x0001c800ff2e0b82 */ /* 0x000ee20000000800 */
[----:B------:R-:W-:Y:S01]  /*5920*/  ISETP.GT.U32.AND P0, PT, R16, 0x3e, PT ;  /* 0x0000003e1000780c */ /* 0x000fe20003f04070 */
[C---:B-1----:R-:W-:Y:S02]  /*5930*/  IMAD.SHL.U32 R0, R4.reuse, 0x2, RZ ;  /* 0x0000000204007824 */ /* 0x042fe400078e00ff */
[----:B--2---:R-:W-:-:S03]  /*5940*/  IMAD.SHL.U32 R2, R4, 0x10, RZ ;  /* 0x0000001004027824 */ /* 0x004fc600078e00ff */
[----:B----4-:R-:W-:Y:S02]  /*5950*/  LOP3.LUT R3, R0, 0x6, RZ, 0xc0, !PT ;  /* 0x0000000600037812 */ /* 0x010fe400078ec0ff */
[----:B------:R-:W-:-:S03]  /*5960*/  LOP3.LUT R5, R2, 0x180, RZ, 0xc0, !PT ;  /* 0x0000018002057812 */ /* 0x000fc600078ec0ff */
[----:B------:R-:W-:Y:S01]  /*5970*/  IMAD R3, R18, 0x400, R3 ;  /* 0x0000040012037824 */ /* 0x000fe200078e0203 */
[----:B------:R-:W-:Y:S02]  /*5980*/  LOP3.LUT R5, R5, 0x30, R0, 0xf8, !PT ;  /* 0x0000003005057812 */ /* 0x000fe400078ef800 */
[----:B------:R-:W-:-:S04]  /*5990*/  LOP3.LUT R0, R17, 0x40, RZ, 0xc0, !PT ;  /* 0x0000004011007812 */ /* 0x000fc800078ec0ff */
[----:B------:R-:W-:Y:S01]  /*59a0*/  IADD3 R20, R5, R3, R0 ;  /* 0x0000000305147210 */ /* 0x000fe20007ffe000 */
[----:B---3--:R-:W-:Y:S01]  /*59b0*/  FMUL R0, R23, R46 ;  /* 0x0000002e17007220 */ /* 0x008fe20000400000 */
[----:B------:R-:W-:Y:S06]  /*59c0*/  @P0 BRA `(.L_x_53) ;  /* 0x0000000000040947 */ /* 0x000fec0003800000 */
[----:B------:R-:W-:-:S04]  /*59d0*/  DEPBAR.LE SB0, 0x1 ;  /* 0x000080400000791a */ /* 0x000fc80000000000 */
.L_x_53:
[----:B------:R-:W-:Y:S05]  /*59e0*/  BSYNC B0 ;  /* 0x0000000000007941 */ /* 0x000fea0003800000 */
.L_x_52:
[----:B------:R-:W-:Y:S05]  /*59f0*/  WARPSYNC.ALL ;  /* 0x0000000000007948 */ /* 0x000fea0003800000 */
[----:B------:R-:W-:Y:S01]  /*5a00*/  BAR.SYNC.DEFER_BLOCKING 0x1, 0x80 ;  /* 0x0042000000007b1d */ /* 0x000fe20000010000 */
[----:B------:R-:W-:Y:S01]  /*5a10*/  R2P PR, R4, 0x18 ;  /* 0x0000001804007804 */ /* 0x000fe20000000000 */
[-C--:B------:R-:W-:Y:S01]  /*5a20*/  FMUL R3, R25, R46.reuse ;  /* 0x0000002e19037220 */ /* 0x080fe20000400000 */
[-C--:B------:R-:W-:Y:S01]  /*5a30*/  FMUL R21, R51, R46.reuse ;  /* 0x0000002e33157220 */ /* 0x080fe20000400000 */
[-C--:B------:R-:W-:Y:S01]  /*5a40*/  FMUL R2, R91, R46.reuse ;  /* 0x0000002e5b027220 */ /* 0x080fe20000400000 */
[----:B------:R-:W-:Y:S01]  /*5a50*/  FMUL R5, R27, R46 ;  /* 0x0000002e1b057220 */ /* 0x000fe20000400000 */
[----:B------:R-:W-:Y:S01]  /*5a60*/  IADD3 R20, R19, R20, RZ ;  /* 0x0000001413147210 */ /* 0x000fe20007ffe0ff */
[----:B------:R-:W-:Y:S01]  /*5a70*/  FMUL R4, R89, R46 ;  /* 0x0000002e59047220 */ /* 0x000fe20000400000 */
[----:B------:R-:W-:Y:S01]  /*5a80*/  F2FP.SATFINITE.E4M3.F32.PACK_AB_MERGE_C R51, R3, R0, RZ ;  /* 0x000000000333723e */ /* 0x000fe200048070ff */
[----:B------:R-:W-:-:S02]  /*5a90*/  IMAD.MOV.U32 R3, RZ, RZ, 0x10 ;  /* 0x00000010ff037424 */ /* 0x000fc400078e00ff */
        /* <DEDUP_REMOVED lines=11> */
[----:B------:R-:W-:Y:S01]  /*5b50*/  F2FP.SATFINITE.E4M3.F32.PACK_AB_MERGE_C R5, R5, R2, RZ ;  /* 0x000000020505723e */ /* 0x000fe200048070ff */
[-C--:B------:R-:W-:Y:S01]  /*5b60*/  FMUL R40, R40, R46.reuse ;  /* 0x0000002e28287220 */ /* 0x080fe20000400000 */
[----:B------:R-:W-:Y:S01]  /*5b70*/  SEL R3, R3, 0xfffffff0, !P3 ;  /* 0xfffffff003037807 */ /* 0x000fe20005800000 */
[-C--:B------:R-:W-:Y:S01]  /*5b80*/  FMUL R41, R41, R46.reuse ;  /* 0x0000002e29297220 */ /* 0x080fe20000400000 */
[-C--:B------:R-:W-:Y:S01]  /*5b90*/  FMUL R12, R99, R46.reuse ;  /* 0x0000002e630c7220 */ /* 0x080fe20000400000 */
[-C--:B------:R-:W-:Y:S01]  /*5ba0*/  FMUL R15, R43, R46.reuse ;  /* 0x0000002e2b0f7220 */ /* 0x080fe20000400000 */
[-C--:B------:R-:W-:Y:S01]  /*5bb0*/  FMUL R44, R44, R46.reuse ;  /* 0x0000002e2c2c7220 */ /* 0x080fe20000400000 */
[-C--:B------:R-:W-:Y:S01]  /*5bc0*/  FMUL R45, R45, R46.reuse ;  /* 0x0000002e2d2d7220 */ /* 0x080fe20000400000 */
[-C--:B------:R-:W-:Y:S01]  /*5bd0*/  FMUL R14, R101, R46.reuse ;  /* 0x0000002e650e7220 */ /* 0x080fe20000400000 */
[----:B------:R-:W-:Y:S01]  /*5be0*/  FMUL R17, R47, R46 ;  /* 0x0000002e2f117220 */ /* 0x000fe20000400000 */
[----:B------:R-:W-:-:S02]  /*5bf0*/  VIADD R2, R20, 0x20 ;  /* 0x0000002014027836 */ /* 0x000fc40000000000 */
[-C--:B------:R-:W-:Y:S01]  /*5c00*/  FMUL R48, R48, R46.reuse ;  /* 0x0000002e30307220 */ /* 0x080fe20000400000 */
[-C--:B------:R-:W-:Y:S01]  /*5c10*/  FMUL R49, R49, R46.reuse ;  /* 0x0000002e31317220 */ /* 0x080fe20000400000 */
[-C--:B------:R-:W-:Y:S01]  /*5c20*/  FMUL R16, R103, R46.reuse ;  /* 0x0000002e67107220 */ /* 0x080fe20000400000 */
[-C--:B------:R-:W-:Y:S01]  /*5c30*/  FMUL R52, R52, R46.reuse ;  /* 0x0000002e34347220 */ /* 0x080fe20000400000 */
[-C--:B------:R-:W-:Y:S01]  /*5c40*/  FMUL R53, R53, R46.reuse ;  /* 0x0000002e35357220 */ /* 0x080fe20000400000 */
[-C--:B------:R-:W-:Y:S01]  /*5c50*/  FMUL R18, R105, R46.reuse ;  /* 0x0000002e69127220 */ /* 0x080fe20000400000 */
[----:B------:R-:W-:Y:S01]  /*5c60*/  FMUL R23, R55, R46 ;  /* 0x0000002e37177220 */ /* 0x000fe20000400000 */
[C---:B------:R-:W-:Y:S01]  /*5c70*/  @P4 VIADD R2, R20.reuse, 0xffffffe0 ;  /* 0xffffffe014024836 */ /* 0x040fe20000000000 */
[----:B------:R-:W-:Y:S01]  /*5c80*/  F2FP.SATFINITE.E4M3.F32.PACK_AB_MERGE_C R7, R7, R4, RZ ;  /* 0x000000040707723e */ /* 0x000fe200048070ff */
[----:B------:R-:W-:Y:S01]  /*5c90*/  IMAD.IADD R0, R20, 0x1, R3 ;  /* 0x0000000114007824 */ /* 0x000fe200078e0203 */
[----:B------:R-:W-:Y:S01]  /*5ca0*/  F2FP.SATFINITE.E4M3.F32.PACK_AB_MERGE_C R9, R9, R6, RZ ;  /* 0x000000060909723e */ /* 0x000fe200048070ff */
[----:B------:R1:W-:Y:S01]  /*5cb0*/  STS.U16 [R20], R51 ;  /* 0x0000003314007388 */ /* 0x0003e20000000400 */
[----:B------:R-:W-:Y:S01]  /*5cc0*/  F2FP.SATFINITE.E4M3.F32.PACK_AB_MERGE_C R33, R33, R32, RZ ;  /* 0x000000202121723e */ /* 0x000fe200048070ff */
[----:B------:R-:W-:Y:S01]  /*5cd0*/  FMUL R22, R59, R46 ;  /* 0x0000002e3b167220 */ /* 0x000fe20000400000 */
[----:B------:R-:W-:Y:S01]  /*5ce0*/  F2FP.SATFINITE.E4M3.F32.PACK_AB_MERGE_C R11, R11, R8, RZ ;  /* 0x000000080b0b723e */ /* 0x000fe200048070ff */
[----:B------:R1:W-:Y:S01]  /*5cf0*/  STS.U16 [R20+0x200], R5 ;  /* 0x0002000514007388 */ /* 0x0003e20000000400 */
        /* <DEDUP_REMOVED lines=20> */
[----:B------:R-:W-:Y:S01]  /*5e40*/  IADD3 R3, R3, R2, RZ ;  /* 0x0000000203037210 */ /* 0x000fe20007ffe0ff */
[-C--:B------:R-:W-:Y:S01]  /*5e50*/  FMUL R61, R61, R46.reuse ;  /* 0x0000002e3d3d7220 */ /* 0x080fe20000400000 */
[-C--:B------:R-:W-:Y:S01]  /*5e60*/  FMUL R60, R60, R46.reuse ;  /* 0x0000002e3c3c7220 */ /* 0x080fe20000400000 */
[----:B------:R1:W-:Y:S01]  /*5e70*/  STS.U16 [R0+0x208], R13 ;  /* 0x0002080d00007388 */ /* 0x0003e20000000400 */
[-C--:B------:R-:W-:Y:S01]  /*5e80*/  FMUL R26, R67, R46.reuse ;  /* 0x0000002e431a7220 */ /* 0x080fe20000400000 */
[-C--:B------:R-:W-:Y:S01]  /*5e90*/  FMUL R29, R111, R46.reuse ;  /* 0x0000002e6f1d7220 */ /* 0x080fe20000400000 */
[-C--:B------:R-:W-:Y:S01]  /*5ea0*/  FMUL R65, R65, R46.reuse ;  /* 0x0000002e41417220 */ /* 0x080fe20000400000 */
[----:B------:R1:W-:Y:S01]  /*5eb0*/  STS.U16 [R2], R41 ;  /* 0x0000002902007388 */ /* 0x0003e20000000400 */
[-C--:B------:R-:W-:Y:S01]  /*5ec0*/  FMUL R64, R64, R46.reuse ;  /* 0x0000002e40407220 */ /* 0x080fe20000400000 */
[-C--:B------:R-:W-:Y:S01]  /*5ed0*/  FMUL R28, R71, R46.reuse ;  /* 0x0000002e471c7220 */ /* 0x080fe20000400000 */
[-C--:B------:R-:W-:Y:S01]  /*5ee0*/  FMUL R31, R113, R46.reuse ;  /* 0x0000002e711f7220 */ /* 0x080fe20000400000 */
[----:B------:R1:W-:Y:S01]  /*5ef0*/  STS.U16 [R2+0x200], R15 ;  /* 0x0002000f02007388 */ /* 0x0003e20000000400 */
        /* <DEDUP_REMOVED lines=22> */
[----:B------:R-:W-:Y:S01]  /*6060*/  FMUL R84, R84, R46 ;  /* 0x0000002e54547220 */ /* 0x000fe20000400000 */
[----:B------:R1:W-:Y:S01]  /*6070*/  STS.U16 [R3+0x208], R18 ;  /* 0x0002081203007388 */ /* 0x0003e20000000400 */
[----:B------:R-:W-:Y:S01]  /*6080*/  BSSY B0, `(.L_x_54) ;  /* 0x0000023000007945 */ /* 0x000fe20003800000 */
[----:B------:R-:W-:Y:S01]  /*6090*/  F2FP.SATFINITE.E4M3.F32.PACK_AB_MERGE_C R57, R57, R56, RZ ;  /* 0x000000383939723e */ /* 0x000fe200048070ff */
[----:B------:R-:W-:Y:S01]  /*60a0*/  @!PT LDS RZ, [RZ] ;  /* 0x00000000fffff984 */ /* 0x000fe20000000800 */
[----:B------:R-:W-:Y:S01]  /*60b0*/  @!PT LDS RZ, [RZ] ;  /* 0x00000000fffff984 */ /* 0x000fe20000000800 */
[----:B------:R-:W-:Y:S01]  /*60c0*/  @!PT LDS RZ, [RZ] ;  /* 0x00000000fffff984 */ /* 0x000fe20000000800 */
[----:B------:R-:W-:Y:S01]  /*60d0*/  @!PT LDS RZ, [RZ] ;  /* 0x00000000fffff984 */ /* 0x000fe20000000800 */
[----:B------:R2:W-:Y:S06]  /*60e0*/  MEMBAR.ALL.CTA ;  /* 0x0000000000007992 */ /* 0x0005ec0000008000 */
[----:B--2---:R-:W2:Y:S01]  /*60f0*/  FENCE.VIEW.ASYNC.S ;  /* 0x00000000000073c6 */ /* 0x004ea20000000000 */
[----:B------:R-:W-:-:S02]  /*6100*/  F2FP.SATFINITE.E4M3.F32.PACK_AB_MERGE_C R25, R22, R25, RZ ;  /* 0x000000191619723e */ /* 0x000fc400048070ff */
[----:B------:R-:W-:Y:S02]  /*6110*/  F2FP.SATFINITE.E4M3.F32.PACK_AB_MERGE_C R61, R61, R60, RZ ;  /* 0x0000003c3d3d723e */ /* 0x000fe400048070ff */
[----:B------:R-:W-:Y:S02]  /*6120*/  F2FP.SATFINITE.E4M3.F32.PACK_AB_MERGE_C R27, R24, R27, RZ ;  /* 0x0000001b181b723e */ /* 0x000fe400048070ff */
[----:B------:R-:W-:Y:S02]  /*6130*/  F2FP.SATFINITE.E4M3.F32.PACK_AB_MERGE_C R65, R65, R64, RZ ;  /* 0x000000404141723e */ /* 0x000fe400048070ff */
[----:B------:R-:W-:Y:S02]  /*6140*/  F2FP.SATFINITE.E4M3.F32.PACK_AB_MERGE_C R29, R26, R29, RZ ;  /* 0x0000001d1a1d723e */ /* 0x000fe400048070ff */
[----:B------:R-:W-:Y:S02]  /*6150*/  F2FP.SATFINITE.E4M3.F32.PACK_AB_MERGE_C R69, R69, R68, RZ ;  /* 0x000000444545723e */ /* 0x000fe400048070ff */
        /* <DEDUP_REMOVED lines=8> */
[----:B------:R-:W-:Y:S01]  /*61e0*/  F2FP.SATFINITE.E4M3.F32.PACK_AB_MERGE_C R42, R42, R47, RZ ;  /* 0x0000002f2a2a723e */ /* 0x000fe200048070ff */
[----:B--2---:R-:W-:Y:S06]  /*61f0*/  BAR.SYNC.DEFER_BLOCKING 0x1, 0x80 ;  /* 0x0042000000007b1d */ /* 0x004fec0000010000 */
[----:B-1----:R-:W-:Y:S05]  /*6200*/  @P0 BRA `(.L_x_55) ;  /* 0x0000000000280947 */ /* 0x002fea0003800000 */
[----:B------:R-:W-:Y:S01]  /*6210*/  S2UR UR44, SR_CTAID.Z ;  /* 0x00000000002c79c3 */ /* 0x000fe20000002700 */
[----:B------:R-:W-:Y:S01]  /*6220*/  ULDC.64 UR4, c[0x0][0x198] ;  /* 0x0000660000047ab9 */ /* 0x000fe20000000a00 */
[----:B------:R-:W-:Y:S01]  /*6230*/  R2UR UR40, R19 ;  /* 0x00000000132872ca */ /* 0x000fe200000e0000 */
[----:B------:R-:W-:Y:S01]  /*6240*/  UIADD3 UR4, UP0, UR4, 0x670, URZ ;  /* 0x0000067004047890 */ /* 0x000fe2000ff1e03f */
[----:B------:R-:W-:-:S03]  /*6250*/  UMOV UR41, URZ ;  /* 0x0000003f00297c82 */ /* 0x000fc60008000000 */
[----:B------:R-:W-:Y:S01]  /*6260*/  UIADD3.X UR5, URZ, UR5, URZ, UP0, !UPT ;  /* 0x000000053f057290 */ /* 0x000fe200087fe43f */
[----:B------:R-:W1:Y:S08]  /*6270*/  S2UR UR43, SR_CTAID.Y ;  /* 0x00000000002b79c3 */ /* 0x000e700000002600 */
[----:B-1----:R1:W-:Y:S01]  /*6280*/  UTMASTG.4D [UR40], [UR4] ;  /* 0x00000028040073b5 */ /* 0x0023e20008018000 */
[----:B------:R0:W-:Y:S01]  /*6290*/  UTMACMDFLUSH ;  /* 0x00000000000079b7 */ /* 0x0001e20000000000 */
[----:B-1----:R-:W-:-:S04]  /*62a0*/  DEPBAR.LE SB0, 0x1 ;  /* 0x000080400000791a */ /* 0x002fc80000000000 */
.L_x_55:
[----:B------:R-:W-:Y:S05]  /*62b0*/  BSYNC B0 ;  /* 0x0000000000007941 */ /* 0x000fea0003800000 */
.L_x_54:
[----:B------:R-:W-:Y:S06]  /*62c0*/  BAR.SYNC.DEFER_BLOCKING 0x1, 0x80 ;  /* 0x0042000000007b1d */ /* 0x000fec0000010000 */
[----:B------:R-:W-:Y:S01]  /*62d0*/  BSSY B0, `(.L_x_56) ;  /* 0x0000023000007945 */ /* 0x000fe20003800000 */
[----:B------:R1:W-:Y:S04]  /*62e0*/  STS.U16 [R20+0x1000], R57 ;  /* 0x0010003914007388 */ /* 0x0003e80000000400 */
        /* <DEDUP_REMOVED lines=14> */
[----:B------:R1:W-:Y:S01]  /*63d0*/  STS.U16 [R3+0x1208], R42 ;  /* 0x0012082a03007388 */ /* 0x0003e20000000400 */
[----:B------:R-:W-:Y:S01]  /*63e0*/  @!PT LDS RZ, [RZ] ;  /* 0x00000000fffff984 */ /* 0x000fe20000000800 */
[----:B------:R-:W-:Y:S01]  /*63f0*/  @!PT LDS RZ, [RZ] ;  /* 0x00000000fffff984 */ /* 0x000fe20000000800 */
[----:B------:R-:W-:Y:S01]  /*6400*/  @!PT LDS RZ, [RZ] ;  /* 0x00000000fffff984 */ /* 0x000fe20000000800 */
[----:B------:R-:W-:Y:S01]  /*6410*/  @!PT LDS RZ, [RZ] ;  /* 0x00000000fffff984 */ /* 0x000fe20000000800 */
[----:B------:R2:W-:Y:S06]  /*6420*/  MEMBAR.ALL.CTA ;  /* 0x0000000000007992 */ /* 0x0005ec0000008000 */
[----:B--2---:R-:W2:Y:S02]  /*6430*/  FENCE.VIEW.ASYNC.S ;  /* 0x00000000000073c6 */ /* 0x004ea40000000000 */
[----:B--2---:R-:W-:Y:S06]  /*6440*/  BAR.SYNC.DEFER_BLOCKING 0x1, 0x80 ;  /* 0x0042000000007b1d */ /* 0x004fec0000010000 */
[----:B-1----:R-:W-:Y:S05]  /*6450*/  @P0 BRA `(.L_x_57) ;  /* 0x0000000000280947 */ /* 0x002fea0003800000 */
[----:B------:R-:W-:Y:S01]  /*6460*/  S2UR UR44, SR_CTAID.Z ;  /* 0x00000000002c79c3 */ /* 0x000fe20000002700 */
[----:B------:R-:W-:Y:S01]  /*6470*/  R2UR UR40, R19 ;  /* 0x00000000132872ca */ /* 0x000fe200000e0000 */
[----:B------:R-:W-:Y:S01]  /*6480*/  ULDC.64 UR4, c[0x0][0x198] ;  /* 0x0000660000047ab9 */ /* 0x000fe20000000a00 */
[----:B------:R-:W-:Y:S01]  /*6490*/  UMOV UR41, 0x40 ;  /* 0x0000004000297882 */ /* 0x000fe20000000000 */
[----:B------:R-:W-:-:S04]  /*64a0*/  UIADD3 UR4, UP0, UR4, 0x670, URZ ;  /* 0x0000067004047890 */ /* 0x000fc8000ff1e03f */
[----:B------:R-:W1:Y:S01]  /*64b0*/  S2UR UR43, SR_CTAID.Y ;  /* 0x00000000002b79c3 */ /* 0x000e620000002600 */
[----:B------:R-:W-:-:S05]  /*64c0*/  UIADD3.X UR5, URZ, UR5, URZ, UP0, !UPT ;  /* 0x000000053f057290 */ /* 0x000fca00087fe43f */
[----:B------:R-:W-:-:S09]  /*64d0*/  UIADD3 UR40, UR40, 0x1000, URZ ;  /* 0x0000100028287890 */ /* 0x000fd2000fffe03f */
[----:B-1----:R1:W-:Y:S02]  /*64e0*/  UTMASTG.4D [UR40], [UR4] ;  /* 0x00000028040073b5 */ /* 0x0023e40008018000 */
[----:B-1----:R0:W-:Y:S02]  /*64f0*/  UTMACMDFLUSH ;  /* 0x00000000000079b7 */ /* 0x0021e40000000000 */
.L_x_57:
[----:B------:R-:W-:Y:S05]  /*6500*/  BSYNC B0 ;  /* 0x0000000000007941 */ /* 0x000fea0003800000 */
.L_x_56:
[----:B------:R-:W-:Y:S01]  /*6510*/  UIADD3 UR37, UR37, -0x1, URZ ;  /* 0xffffffff25257890 */ /* 0x000fe2000fffe03f */
[----:B------:R-:W-:-:S04]  /*6520*/  DEPBAR.LE SB0, 0x0 ;  /* 0x000080000000791a */ /* 0x000fc80000000000 */
[----:B------:R-:W-:-:S04]  /*6530*/  USHF.L.U32 UR4, UR37, 0x3, URZ ;  /* 0x0000000325047899 */ /* 0x000fc8000800063f */
[----:B------:R-:W-:-:S04]  /*6540*/  ULOP3.LUT UR4, UR4, 0x8, URZ, 0xe2, !UPT ;  /* 0x0000000804047892 */ /* 0x000fc8000f8ee23f */
[----:B------:R-:W-:-:S06]  /*6550*/  ULOP3.LUT UR4, UR4, 0x18, URZ, 0x3c, !UPT ;  /* 0x0000001804047892 */ /* 0x000fcc000f8e3c3f */
[----:B------:R-:W-:-:S04]  /*6560*/  IMAD.U32 R0, RZ, RZ, UR4 ;  /* 0x00000004ff007e24 */ /* 0x000fc8000f8e00ff */
[----:B------:R-:W-:Y:S01]  /*6570*/  SYNCS.ARRIVE.TRANS64.A1T0 RZ, [R0+UR36+0xe090], RZ ;  /* 0x00e090ff00ff79a7 */ /* 0x000fe20008100024 */
[----:B------:R-:W-:Y:S05]  /*6580*/  EXIT ;  /* 0x000000000000794d */ /* 0x000fea0003800000 */
.L_x_6:
[----:B------:R-:W-:-:S08]  /*6590*/  UISETP.NE.AND UP0, UPT, UR7, 0x1, UPT ;  /* 0x000000010700788c */ /* 0x000fd0000bf05270 */
[----:B------:R-:W1:-:S00]  /*65a0*/  USETMAXREG.DEALLOC.CTAPOOL 0x18 ;  /* 0x00000018000079c8 */ /* 0x000e4000080e0500 */
[----:B------:R-:W-:-:S13]  /*65b0*/  PLOP3.LUT P0, PT, PT, PT, UP0, 0x80, 0x0 ;  /* 0x000000000000781c */ /* 0x000fda0003f0f008 */
[----:B------:R-:W-:Y:S05]  /*65c0*/  @P0 EXIT ;  /* 0x000000000000094d */ /* 0x000fea0003800000 */
[----:B------:R-:W2:Y:S01]  /*65d0*/  S2UR UR11, SR_CTAID.X ;  /* 0x00000000000b79c3 */ /* 0x000ea20000002500 */
[----:B------:R-:W-:Y:S01]  /*65e0*/  ELECT P3, URZ, PT ;  /* 0x00000000003f782f */ /* 0x000fe20003860000 */
[----:B------:R-:W-:Y:S01]  /*65f0*/  BSSY B0, `(.L_x_58) ;  /* 0x0000029000007945 */ /* 0x000fe20003800000 */
[----:B-1----:R-:W-:Y:S01]  /*6600*/  IMAD.MOV.U32 R2, RZ, RZ, RZ ;  /* 0x000000ffff027224 */ /* 0x002fe200078e00ff */
[----:B------:R-:W-:Y:S01]  /*6610*/  MOV R4, RZ ;  /* 0x000000ff00047202 */ /* 0x000fe20000000f00 */
[----:B------:R-:W-:-:S03]  /*6620*/  IMAD.MOV.U32 R8, RZ, RZ, RZ ;  /* 0x000000ffff087224 */ /* 0x000fc600078e00ff */
[----:B------:R-:W1:Y:S08]  /*6630*/  S2UR UR20, SR_CTAID.Y ;  /* 0x00000000001479c3 */ /* 0x000e700000002600 */
[----:B------:R-:W3:Y:S01]  /*6640*/  S2UR UR21, SR_CTAID.Z ;  /* 0x00000000001579c3 */ /* 0x000ee20000002700 */
[----:B--2---:R-:W-:Y:S01]  /*6650*/  USHF.L.U32 UR11, UR11, 0x7, URZ ;  /* 0x000000070b0b7899 */ /* 0x004fe2000800063f */
[----:B------:R-:W-:Y:S11]  /*6660*/  @!P3 BRA `(.L_x_59) ;  /* 0x000000000084b947 */ /* 0x000ff60003800000 */
[----:B------:R-:W2:Y:S01]  /*6670*/  S2R R4, SR_CgaCtaId ;  /* 0x0000000000047919 */ /* 0x000ea20000008800 */
[----:B------:R-:W-:Y:S01]  /*6680*/  MOV R3, 0x400 ;  /* 0x0000040000037802 */ /* 0x000fe20000000f00 */
[----:B------:R-:W-:-:S03]  /*6690*/  IMAD.MOV.U32 R5, RZ, RZ, 0x1 ;  /* 0x00000001ff057424 */ /* 0x000fc600078e00ff */
[----:B--2---:R-:W-:Y:S02]  /*66a0*/  LEA R4, R4, R3, 0x18 ;  /* 0x0000000304047211 */ /* 0x004fe400078ec0ff */
[----:B------:R-:W-:-:S04]  /*66b0*/  SHF.L.U32 R3, R5, 0x1f, RZ ;  /* 0x0000001f05037819 */ /* 0x000fc800000006ff */
[----:B------:R-:W2:Y:S02]  /*66c0*/  SYNCS.PHASECHK.TRANS64.TRYWAIT P0, [R4+URZ+0xe060], R3 ;  /* 0x00e06003040075a7 */ /* 0x000ea4000800017f */
[----:B--2---:R-:W-:Y:S05]  /*66d0*/  @!P0 BRA `(.L_x_60) ;  /* 0x0000001000608947 */ /* 0x004fea0003800000 */
.L_x_96:
[----:B------:R-:W-:Y:S01]  /*66e0*/  ULOP3.LUT UR4, UR6, 0x2, URZ, 0xfc, !UPT ;  /* 0x0000000206047892 */ /* 0x000fe2000f8efc3f */
[----:B--2---:R-:W-:-:S03]  /*66f0*/  @P2 IMAD.MOV.U32 R3, RZ, RZ, 0x2000 ;  /* 0x00002000ff032424 */ /* 0x004fc600078e00ff */
[----:B------:R-:W-:Y:S01]  /*6700*/  UPRMT UR4, UR4, 0x9910, URZ ;  /* 0x0000991004047896 */ /* 0x000fe2000800003f */
[----:B------:R2:W-:Y:S03]  /*6710*/  @P2 SYNCS.ARRIVE.TRANS64 RZ, [R4+URZ+0xe050], R3 ;  /* 0x00e0500304ff29a7 */ /* 0x0005e6000800003f */
[----:B------:R-:W-:-:S06]  /*6720*/  UISETP.NE.AND UP0, UPT, UR4, 0x2, UPT ;  /* 0x000000020400788c */ /* 0x000fcc000bf05270 */
[----:B------:R-:W-:-:S13]  /*6730*/  PLOP3.LUT P0, PT, PT, PT, UP0, 0x80, 0x0 ;  /* 0x000000000000781c */ /* 0x000fda0003f0f008 */
[----:B--2---:R-:W-:Y:S05]  /*6740*/  @P0 BRA `(.L_x_61) ;  /* 0x0000000000040947 */ /* 0x004fea0003800000 */
[----:B-1-3--:R-:W-:Y:S01]  /*6750*/  BPT.TRAP 0x1 ;  /* 0x000000040000795c */ /* 0x00afe20000300000 */
.L_x_61:
[----:B------:R-:W-:-:S04]  /*6760*/  LOP3.LUT P0, RZ, R0, 0x1f, RZ, 0xc0, !PT ;  /* 0x0000001f00ff7812 */ /* 0x000fc8000780c0ff */
[----:B------:R-:W-:-:S13]  /*6770*/  PLOP3.LUT P0, PT, P0, P2, PT, 0x2a, 0x0 ;  /* 0x000000000000781c */ /* 0x000fda0000704572 */
[----:B------:R-:W-:Y:S05]  /*6780*/  @P0 BRA `(.L_x_62) ;  /* 0x0000000000040947 */ /* 0x000fea0003800000 */
[----:B-1-3--:R-:W-:Y:S01]  /*6790*/  BPT.TRAP 0x1 ;  /* 0x000000040000795c */ /* 0x00afe20000300000 */
.L_x_62:
[----:B------:R-:W-:Y:S01]  /*67a0*/  R2UR UR8, R4 ;  /* 0x00000000040872ca */ /* 0x000fe200000e0000 */
[----:B------:R-:W-:Y:S01]  /*67b0*/  ULDC.64 UR4, c[0x0][0x198] ;  /* 0x0000660000047ab9 */ /* 0x000fe20000000a00 */
[----:B------:R-:W-:Y:S01]  /*67c0*/  UMOV UR14, 0x0 ;  /* 0x00000000000e7882 */ /* 0x000fe20000000000 */
[----:B------:R-:W-:Y:S01]  /*67d0*/  UIADD3 UR4, UP0, UR4, 0xf0, URZ ;  /* 0x000000f004047890 */ /* 0x000fe2000ff1e03f */
[----:B------:R-:W-:Y:S01]  /*67e0*/  IMAD.MOV.U32 R4, RZ, RZ, 0x1 ;  /* 0x00000001ff047424 */ /* 0x000fe200078e00ff */
[----:B------:R-:W-:Y:S01]  /*67f0*/  UMOV UR15, 0x10000000 ;  /* 0x10000000000f7882 */ /* 0x000fe20000000000 */
[----:B------:R-:W-:Y:S01]  /*6800*/  UMOV UR10, URZ ;  /* 0x0000003f000a7c82 */ /* 0x000fe20008000000 */
[----:B------:R-:W-:Y:S01]  /*6810*/  UIADD3.X UR5, URZ, UR5, URZ, UP0, !UPT ;  /* 0x000000053f057290 */ /* 0x000fe200087fe43f */
[----:B------:R-:W-:Y:S01]  /*6820*/  MOV R8, 0x40 ;  /* 0x0000004000087802 */ /* 0x000fe20000000f00 */
[----:B-1----:R-:W-:Y:S01]  /*6830*/  UMOV UR12, UR20 ;  /* 0x00000014000c7c82 */ /* 0x002fe20008000000 */
[----:B---3--:R-:W-:-:S03]  /*6840*/  UMOV UR13, UR21 ;  /* 0x00000015000d7c82 */ /* 0x008fc60008000000 */
[----:B------:R-:W-:-:S09]  /*6850*/  UIADD3 UR9, UR8, 0xe050, URZ ;  /* 0x0000e05008097890 */ /* 0x000fd2000fffe03f */
[----:B------:R2:W-:Y:S02]  /*6860*/  UTMALDG.4D [UR8], [UR4], desc[UR14] ;  /* 0x00000e08040075b4 */ /* 0x0005e40008019000 */
[----:B--2---:R-:W-:Y:S01]  /*6870*/  NOP ;  /* 0x0000000000007918 */ /* 0x004fe20000000000 */
.L_x_59:
[----:B-1-3--:R-:W-:Y:S05]  /*6880*/  BSYNC B0 ;  /* 0x0000000000007941 */ /* 0x00afea0003800000 */
.L_x_58:
[----:B------:R-:W1:Y:S01]  /*6890*/  LDC R3, c[0x0][0x28c] ;  /* 0x0000a300ff037b82 */ /* 0x000e620000000800 */
[----:B------:R-:W-:Y:S01]  /*68a0*/  BSSY B0, `(.L_x_63) ;  /* 0x0000023000007945 */ /* 0x000fe20003800000 */
[----:B-1----:R-:W-:-:S13]  /*68b0*/  ISETP.GT.AND P4, PT, R3, RZ, P3 ;  /* 0x000000ff0300720c */ /* 0x002fda0001f84270 */
[----:B------:R-:W-:Y:S05]  /*68c0*/  @!P4 BRA `(.L_x_64) ;  /* 0x000000000080c947 */ /* 0x000fea0003800000 */
[----:B------:R-:W1:Y:S01]  /*68d0*/  S2R R5, SR_CgaCtaId ;  /* 0x0000000000057919 */ /* 0x000e620000008800 */
[----:B------:R-:W-:-:S04]  /*68e0*/  MOV R2, 0x400 ;  /* 0x0000040000027802 */ /* 0x000fc80000000f00 */
[----:B-1----:R-:W-:Y:S01]  /*68f0*/  LEA R2, R5, R2, 0x18 ;  /* 0x0000000205027211 */ /* 0x002fe200078ec0ff */
[----:B------:R-:W-:-:S05]  /*6900*/  IMAD.MOV.U32 R5, RZ, RZ, 0x1 ;  /* 0x00000001ff057424 */ /* 0x000fca00078e00ff */
[----:B------:R-:W-:-:S04]  /*6910*/  SHF.L.U32 R5, R5, 0x1f, RZ ;  /* 0x0000001f05057819 */ /* 0x000fc800000006ff */
[----:B------:R-:W1:Y:S02]  /*6920*/  SYNCS.PHASECHK.TRANS64.TRYWAIT P0, [R2+URZ+0xe028], R5 ;  /* 0x00e02805020075a7 */ /* 0x000e64000800017f */
[----:B-1----:R-:W-:Y:S05]  /*6930*/  @!P0 BRA `(.L_x_65) ;  /* 0x0000000c00dc8947 */ /* 0x002fea0003800000 */
.L_x_97:
[----:B------:R-:W-:Y:S01]  /*6940*/  ULOP3.LUT UR4, UR6, 0x2, URZ, 0xfc, !UPT ;  /* 0x0000000206047892 */ /* 0x000fe2000f8efc3f */
[----:B-1----:R-:W-:-:S03]  /*6950*/  @P2 IMAD.MOV.U32 R5, RZ, RZ, 0x2000 ;  /* 0x00002000ff052424 */ /* 0x002fc600078e00ff */
[----:B------:R-:W-:Y:S01]  /*6960*/  UPRMT UR4, UR4, 0x9910, URZ ;  /* 0x0000991004047896 */ /* 0x000fe2000800003f */
[----:B------:R1:W-:Y:S03]  /*6970*/  @P2 SYNCS.ARRIVE.TRANS64 RZ, [R2+URZ+0xe000], R5 ;  /* 0x00e0000502ff29a7 */ /* 0x0003e6000800003f */
[----:B------:R-:W-:-:S06]  /*6980*/  UISETP.NE.AND UP0, UPT, UR4, 0x2, UPT ;  /* 0x000000020400788c */ /* 0x000fcc000bf05270 */
[----:B------:R-:W-:-:S13]  /*6990*/  PLOP3.LUT P0, PT, PT, PT, UP0, 0x80, 0x0 ;  /* 0x000000000000781c */ /* 0x000fda0003f0f008 */
[----:B-1----:R-:W-:Y:S05]  /*69a0*/  @P0 BRA `(.L_x_66) ;  /* 0x0000000000040947 */ /* 0x002fea0003800000 */
[----:B------:R-:W-:Y:S01]  /*69b0*/  BPT.TRAP 0x1 ;  /* 0x000000040000795c */ /* 0x000fe20000300000 */
.L_x_66:
[----:B------:R-:W-:-:S04]  /*69c0*/  LOP3.LUT P0, RZ, R0, 0x1f, RZ, 0xc0, !PT ;  /* 0x0000001f00ff7812 */ /* 0x000fc8000780c0ff */
[----:B------:R-:W-:-:S13]  /*69d0*/  PLOP3.LUT P0, PT, P0, P2, PT, 0x2a, 0x0 ;  /* 0x000000000000781c */ /* 0x000fda0000704572 */
[----:B------:R-:W-:Y:S05]  /*69e0*/  @P0 BRA `(.L_x_67) ;  /* 0x0000000000040947 */ /* 0x000fea0003800000 */
[----:B------:R-:W-:Y:S01]  /*69f0*/  BPT.TRAP 0x1 ;  /* 0x000000040000795c */ /* 0x000fe20000300000 */
.L_x_67:
        /* <DEDUP_REMOVED lines=8> */
[----:B------:R-:W-:-:S05]  /*6a80*/  UMOV UR19, URZ ;  /* 0x0000003f00137c82 */ /* 0x000fca0008000000 */
[----:B------:R-:W-:Y:S02]  /*6a90*/  UIADD3 UR16, UR17, 0x4000, URZ ;  /* 0x0000400011107890 */ /* 0x000fe4000fffe03f */
[----:B------:R-:W-:-:S09]  /*6aa0*/  UIADD3 UR17, UR17, 0xe000, URZ ;  /* 0x0000e00011117890 */ /* 0x000fd2000fffe03f */
[----:B------:R1:W-:Y:S02]  /*6ab0*/  UTMALDG.4D [UR16], [UR4], desc[UR8] ;  /* 0x00000810040075b4 */ /* 0x0003e40008019000 */
[----:B-1----:R-:W-:Y:S01]  /*6ac0*/  NOP ;  /* 0x0000000000007918 */ /* 0x002fe20000000000 */
.L_x_64:
[----:B------:R-:W-:Y:S05]  /*6ad0*/  BSYNC B0 ;  /* 0x0000000000007941 */ /* 0x000fea0003800000 */
.L_x_63:
[----:B------:R-:W-:Y:S04]  /*6ae0*/  BSSY B0, `(.L_x_68) ;  /* 0x0000025000007945 */ /* 0x000fe80003800000 */
[----:B------:R-:W-:Y:S05]  /*6af0*/  @!P3 BRA `(.L_x_69) ;  /* 0x00000000008cb947 */ /* 0x000fea0003800000 */
[----:B------:R-:W1:Y:S01]  /*6b00*/  S2R R6, SR_CgaCtaId ;  /* 0x0000000000067919 */ /* 0x000e620000008800 */
[----:B------:R-:W-:-:S04]  /*6b10*/  MOV R5, 0x400 ;  /* 0x0000040000057802 */ /* 0x000fc80000000f00 */
[----:B-1----:R-:W-:Y:S02]  /*6b20*/  LEA R7, R6, R5, 0x18 ;  /* 0x0000000506077211 */ /* 0x002fe400078ec0ff */
[----:B------:R-:W-:-:S03]  /*6b30*/  MOV R6, 0x1 ;  /* 0x0000000100067802 */ /* 0x000fc60000000f00 */
[----:B------:R-:W-:Y:S01]  /*6b40*/  IMAD R5, R4, 0x8, R7 ;  /* 0x0000000804057824 */ /* 0x000fe200078e0207 */
[----:B------:R-:W-:-:S04]  /*6b50*/  SHF.L.U32 R6, R6, 0x1f, RZ ;  /* 0x0000001f06067819 */ /* 0x000fc800000006ff */
[----:B------:R-:W1:Y:S02]  /*6b60*/  SYNCS.PHASECHK.TRANS64.TRYWAIT P0, [R5+URZ+0xe060], R6 ;  /* 0x00e06006050075a7 */ /* 0x000e64000800017f */
[----:B-1----:R-:W-:Y:S05]  /*6b70*/  @!P0 BRA `(.L_x_70) ;  /* 0x0000000c00608947 */ /* 0x002fea0003800000 */
.L_x_98:
        /* <DEDUP_REMOVED lines=8> */
.L_x_71:
[----:B------:R-:W-:-:S04]  /*6c00*/  LOP3.LUT P0, RZ, R0, 0x1f, RZ, 0xc0, !PT ;  /* 0x0000001f00ff7812 */ /* 0x000fc8000780c0ff */
[----:B------:R-:W-:-:S13]  /*6c10*/  PLOP3.LUT P0, PT, P0, P2, PT, 0x2a, 0x0 ;  /* 0x000000000000781c */ /* 0x000fda0000704572 */
[----:B------:R-:W-:Y:S05]  /*6c20*/  @P0 BRA `(.L_x_72) ;  /* 0x0000000000040947 */ /* 0x000fea0003800000 */
[----:B------:R-:W-:Y:S01]  /*6c30*/  BPT.TRAP 0x1 ;  /* 0x000000040000795c */ /* 0x000fe20000300000 */
.L_x_72:
[----:B------:R-:W-:Y:S01]  /*6c40*/  R2UR UR16, R4 ;  /* 0x00000000041072ca */ /* 0x000fe200000e0000 */
[----:B------:R-:W-:Y:S01]  /*6c50*/  ULDC.64 UR8, c[0x0][0x198] ;  /* 0x0000660000087ab9 */ /* 0x000fe20000000a00 */
[----:B------:R-:W-:Y:S01]  /*6c60*/  R2UR UR4, R7 ;  /* 0x00000000070472ca */ /* 0x000fe200000e0000 */
[----:B------:R-:W-:Y:S01]  /*6c70*/  UIADD3 UR8, UP0, UR8, 0xf0, URZ ;  /* 0x000000f008087890 */ /* 0x000fe2000ff1e03f */
[----:B------:R-:W-:Y:S01]  /*6c80*/  R2UR UR19, R8 ;  /* 0x00000000081372ca */ /* 0x000fe200000e0000 */
[----:B------:R-:W-:Y:S01]  /*6c90*/  UMOV UR5, 0x10000000 ;  /* 0x1000000000057882 */ /* 0x000fe20000000000 */
[----:B------:R-:W-:Y:S01]  /*6ca0*/  R2UR UR17, R5 ;  /* 0x00000000051172ca */ /* 0x000fe200000e0000 */
[----:B------:R-:W-:Y:S01]  /*6cb0*/  UIADD3.X UR9, URZ, UR9, URZ, UP0, !UPT ;  /* 0x000000093f097290 */ /* 0x000fe200087fe43f */
[----:B------:R-:W-:-:S07]  /*6cc0*/  UMOV UR18, URZ ;  /* 0x0000003f00127c82 */ /* 0x000fce0008000000 */
[----:B------:R-:W-:Y:S02]  /*6cd0*/  ULEA UR16, UR16, UR4, 0xd ;  /* 0x0000000410107291 */ /* 0x000fe4000f8e683f */
[----:B------:R-:W-:Y:S02]  /*6ce0*/  UIADD3 UR19, UR11, UR19, URZ ;  /* 0x000000130b137290 */ /* 0x000fe4000fffe03f */
[----:B------:R-:W-:Y:S01]  /*6cf0*/  UIADD3 UR17, UR17, 0xe050, URZ ;  /* 0x0000e05011117890 */ /* 0x000fe2000fffe03f */
[----:B------:R-:W-:-:S08]  /*6d00*/  UMOV UR4, 0x0 ;  /* 0x0000000000047882 */ /* 0x000fd00000000000 */
[----:B------:R1:W-:Y:S02]  /*6d10*/  UTMALDG.4D [UR16], [UR8], desc[UR4] ;  /* 0x00000410080075b4 */ /* 0x0003e40008019000 */
[----:B-1----:R-:W-:Y:S01]  /*6d20*/  NOP ;  /* 0x0000000000007918 */ /* 0x002fe20000000000 */
.L_x_69:
[----:B------:R-:W-:Y:S05]  /*6d30*/  BSYNC B0 ;  /* 0x0000000000007941 */ /* 0x000fea0003800000 */
.L_x_68:
[----:B------:R-:W-:Y:S01]  /*6d40*/  BSSY B0, `(.L_x_73) ;  /* 0x0000027000007945 */ /* 0x000fe20003800000 */
[----:B------:R-:W-:-:S03]  /*6d50*/  IMAD.MOV.U32 R8, RZ, RZ, RZ ;  /* 0x000000ffff087224 */ /* 0x000fc600078e00ff */
[----:B------:R-:W-:Y:S05]  /*6d60*/  @!P4 BRA `(.L_x_74) ;  /* 0x000000000090c947 */ /* 0x000fea0003800000 */
[----:B------:R-:W1:Y:S01]  /*6d70*/  S2R R5, SR_CgaCtaId ;  /* 0x0000000000057919 */ /* 0x000e620000008800 */
[----:B------:R-:W-:Y:S02]  /*6d80*/  MOV R4, 0x400 ;  /* 0x0000040000047802 */ /* 0x000fe40000000f00 */
[----:B------:R-:W-:-:S04]  /*6d90*/  MOV R7, 0x1 ;  /* 0x0000000100077802 */ /* 0x000fc80000000f00 */
[----:B------:R-:W-:Y:S02]  /*6da0*/  SHF.L.U32 R7, R7, 0x1f, RZ ;  /* 0x0000001f07077819 */ /* 0x000fe400000006ff */
[----:B-1----:R-:W-:-:S05]  /*6db0*/  LEA R5, R5, R4, 0x18 ;  /* 0x0000000405057211 */ /* 0x002fca00078ec0ff */
[----:B------:R-:W-:-:S04]  /*6dc0*/  IMAD R4, R2, 0x8, R5 ;  /* 0x0000000802047824 */ /* 0x000fc800078e0205 */
[----:B------:R-:W1:Y:S02]  /*6dd0*/  SYNCS.PHASECHK.TRANS64.TRYWAIT P0, [R4+URZ+0xe028], R7 ;  /* 0x00e02807040075a7 */ /* 0x000e64000800017f */
[----:B-1----:R-:W-:Y:S05]  /*6de0*/  @!P0 BRA `(.L_x_75) ;  /* 0x0000000800d88947 */ /* 0x002fea0003800000 */
.L_x_99:
        /* <DEDUP_REMOVED lines=8> */
.L_x_76:
[----:B------:R-:W-:-:S04]  /*6e70*/  LOP3.LUT P0, RZ, R0, 0x1f, RZ, 0xc0, !PT ;  /* 0x0000001f00ff7812 */ /* 0x000fc8000780c0ff */
[----:B------:R-:W-:-:S13]  /*6e80*/  PLOP3.LUT P0, PT, P0, P2, PT, 0x2a, 0x0 ;  /* 0x000000000000781c */ /* 0x000fda0000704572 */
[----:B------:R-:W-:Y:S05]  /*6e90*/  @P0 BRA `(.L_x_77) ;  /* 0x0000000000040947 */ /* 0x000fea0003800000 */
[----:B------:R-:W-:Y:S01]  /*6ea0*/  BPT.TRAP 0x1 ;  /* 0x000000040000795c */ /* 0x000fe20000300000 */
.L_x_77:
[----:B------:R-:W-:Y:S01]  /*6eb0*/  IMAD R5, R2, 0x2000, R5 ;  /* 0x0000200002057824 */ /* 0x000fe200078e0205 */
[----:B------:R-:W-:Y:S01]  /*6ec0*/  R2UR UR17, R4 ;  /* 0x00000000041172ca */ /* 0x000fe200000e0000 */
[----:B------:R-:W-:Y:S01]  /*6ed0*/  ULDC.64 UR4, c[0x0][0x198] ;  /* 0x0000660000047ab9 */ /* 0x000fe20000000a00 */
[----:B------:R-:W-:Y:S01]  /*6ee0*/  UMOV UR8, 0x0 ;  /* 0x0000000000087882 */ /* 0x000fe20000000000 */
[----:B------:R-:W-:Y:S01]  /*6ef0*/  UIADD3 UR4, UP0, UR4, 0x2f0, URZ ;  /* 0x000002f004047890 */ /* 0x000fe2000ff1e03f */
[----:B------:R-:W-:Y:S01]  /*6f00*/  R2UR UR16, R5 ;  /* 0x00000000051072ca */ /* 0x000fe200000e0000 */
[----:B------:R-:W-:Y:S01]  /*6f10*/  UMOV UR9, 0x10000000 ;  /* 0x1000000000097882 */ /* 0x000fe20000000000 */
[----:B------:R-:W-:Y:S01]  /*6f20*/  UMOV UR18, URZ ;  /* 0x0000003f00127c82 */ /* 0x000fe20008000000 */
[----:B------:R-:W-:Y:S01]  /*6f30*/  UIADD3.X UR5, URZ, UR5, URZ, UP0, !UPT ;  /* 0x000000053f057290 */ /* 0x000fe200087fe43f */
[----:B------:R-:W-:Y:S01]  /*6f40*/  IADD3 R2, R2, 0x1, RZ ;  /* 0x0000000102027810 */ /* 0x000fe20007ffe0ff */
[----:B------:R-:W-:Y:S01]  /*6f50*/  UMOV UR19, URZ ;  /* 0x0000003f00137c82 */ /* 0x000fe20008000000 */
[----:B------:R-:W-:-:S03]  /*6f60*/  IMAD.MOV.U32 R8, RZ, RZ, 0x1 ;  /* 0x00000001ff087424 */ /* 0x000fc600078e00ff */
[----:B------:R-:W-:-:S04]  /*6f70*/  UIADD3 UR17, UR17, 0xe000, URZ ;  /* 0x0000e00011117890 */ /* 0x000fc8000fffe03f */
[----:B------:R-:W-:-:S09]  /*6f80*/  UIADD3 UR16, UR16, 0x4000, URZ ;  /* 0x0000400010107890 */ /* 0x000fd2000fffe03f */
[----:B------:R1:W-:Y:S02]  /*6f90*/  UTMALDG.4D [UR16], [UR4], desc[UR8] ;  /* 0x00000810040075b4 */ /* 0x0003e40008019000 */
[----:B-1----:R-:W-:Y:S01]  /*6fa0*/  NOP ;  /* 0x0000000000007918 */ /* 0x002fe20000000000 */
.L_x_74:
[----:B------:R-:W-:Y:S05]  /*6fb0*/  BSYNC B0 ;  /* 0x0000000000007941 */ /* 0x000fea0003800000 */
.L_x_73:
[----:B------:R-:W-:-:S13]  /*6fc0*/  ISETP.GE.AND P0, PT, R3, 0x41, PT ;  /* 0x000000410300780c */ /* 0x000fda0003f06270 */
[----:B------:R-:W-:Y:S05]  /*6fd0*/  @!P0 EXIT ;  /* 0x000000000000894d */ /* 0x000fea0003800000 */
[----:B------:R-:W-:Y:S01]  /*6fe0*/  VIADD R3, R3, 0x3f ;  /* 0x0000003f03037836 */ /* 0x000fe20000000000 */
[----:B------:R-:W-:Y:S01]  /*6ff0*/  LOP3.LUT P0, RZ, R0, 0x1f, RZ, 0xc0, !PT ;  /* 0x0000001f00ff7812 */ /* 0x000fe2000780c0ff */
[----:B------:R-:W-:Y:S03]  /*7000*/  BSSY B0, `(.L_x_78) ;  /* 0x000005a000007945 */ /* 0x000fe60003800000 */
[----:B------:R-:W-:Y:S02]  /*7010*/  SHF.R.S32.HI R0, RZ, 0x1f, R3 ;  /* 0x0000001fff007819 */ /* 0x000fe40000011403 */
[----:B------:R-:W-:Y:S02]  /*7020*/  PLOP3.LUT P0, PT, P0, P2, PT, 0x2a, 0x0 ;  /* 0x000000000000781c */ /* 0x000fe40000704572 */
[----:B------:R-:W-:Y:S02]  /*7030*/  LEA.HI R0, R0, R3, RZ, 0x6 ;  /* 0x0000000300007211 */ /* 0x000fe400078f30ff */
[----:B------:R-:W-:-:S02]  /*7040*/  MOV R3, UR6 ;  /* 0x0000000600037c02 */ /* 0x000fc40008000f00 */
[----:B------:R-:W-:Y:S02]  /*7050*/  SHF.R.S32.HI R4, RZ, 0x6, R0 ;  /* 0x00000006ff047819 */ /* 0x000fe40000011400 */
[----:B------:R-:W-:Y:S01]  /*7060*/  LOP3.LUT R0, R3, 0x2, RZ, 0xfc, !PT ;  /* 0x0000000203007812 */ /* 0x000fe200078efcff */
[----:B------:R-:W-:Y:S02]  /*7070*/  IMAD.MOV.U32 R3, RZ, RZ, 0x1 ;  /* 0x00000001ff037424 */ /* 0x000fe400078e00ff */
[----:B------:R-:W-:-:S07]  /*7080*/  IMAD.SHL.U32 R4, R4, 0x2, RZ ;  /* 0x0000000204047824 */ /* 0x000fce00078e00ff */
.L_x_89:
[----:B------:R-:W-:Y:S04]  /*7090*/  BSSY B1, `(.L_x_79) ;  /* 0x0000025000017945 */ /* 0x000fe80003800000 */
[----:B------:R-:W-:Y:S05]  /*70a0*/  @!P3 BRA `(.L_x_80) ;  /* 0x00000000008cb947 */ /* 0x000fea0003800000 */
[----:B------:R-:W1:Y:S01]  /*70b0*/  S2R R6, SR_CgaCtaId ;  /* 0x0000000000067919 */ /* 0x000e620000008800 */
[----:B------:R-:W-:-:S04]  /*70c0*/  MOV R5, 0x400 ;  /* 0x0000040000057802 */ /* 0x000fc80000000f00 */
[----:B-1----:R-:W-:Y:S02]  /*70d0*/  LEA R7, R6, R5, 0x18 ;  /* 0x0000000506077211 */ /* 0x002fe400078ec0ff */
[----:B------:R-:W-:Y:S02]  /*70e0*/  SHF.L.U32 R5, R3, 0x1f, RZ ;  /* 0x0000001f03057819 */ /* 0x000fe400000006ff */
[----:B------:R-:W-:-:S04]  /*70f0*/  LEA R6, R2, R7, 0x3 ;  /* 0x0000000702067211 */ /* 0x000fc800078e18ff */
[----:B------:R-:W1:Y:S02]  /*7100*/  SYNCS.PHASECHK.TRANS64.TRYWAIT P4, [R6+URZ+0xe028], R5 ;  /* 0x00e02805060075a7 */ /* 0x000e64000808017f */
[----:B-1----:R-:W-:Y:S05]  /*7110*/  @!P4 BRA `(.L_x_81) ;  /* 0x000000080020c947 */ /* 0x002fea0003800000 */
.L_x_100:
[----:B-1----:R-:W-:-:S04]  /*7120*/  @P2 IMAD.MOV.U32 R5, RZ, RZ, 0x2000 ;  /* 0x00002000ff052424 */ /* 0x002fc800078e00ff */
[----:B------:R1:W-:Y:S02]  /*7130*/  @P2 SYNCS.ARRIVE.TRANS64 RZ, [R6+URZ+0xe000], R5 ;  /* 0x00e0000506ff29a7 */ /* 0x0003e4000800003f */
[----:B-1----:R-:W-:-:S04]  /*7140*/  PRMT R5, R0, 0x9910, RZ ;  /* 0x0000991000057816 */ /* 0x002fc800000000ff */
[----:B------:R-:W-:-:S13]  /*7150*/  ISETP.NE.AND P4, PT, R5, 0x2, PT ;  /* 0x000000020500780c */ /* 0x000fda0003f85270 */
[----:B------:R-:W-:Y:S05]  /*7160*/  @P4 BRA `(.L_x_82) ;  /* 0x0000000000044947 */ /* 0x000fea0003800000 */
[----:B------:R-:W-:Y:S01]  /*7170*/  BPT.TRAP 0x1 ;  /* 0x000000040000795c */ /* 0x000fe20000300000 */
.L_x_82:
[----:B------:R-:W-:Y:S05]  /*7180*/  @P0 BRA `(.L_x_83) ;  /* 0x0000000000040947 */ /* 0x000fea0003800000 */
[----:B------:R-:W-:Y:S01]  /*7190*/  BPT.TRAP 0x1 ;  /* 0x000000040000795c */ /* 0x000fe20000300000 */
.L_x_83:
[----:B------:R-:W-:Y:S01]  /*71a0*/  IMAD R7, R2, 0x2000, R7 ;  /* 0x0000200002077824 */ /* 0x000fe200078e0207 */
[----:B------:R-:W-:Y:S01]  /*71b0*/  R2UR UR17, R6 ;  /* 0x00000000061172ca */ /* 0x000fe200000e0000 */
[----:B------:R-:W-:Y:S01]  /*71c0*/  ULDC.64 UR4, c[0x0][0x198] ;  /* 0x0000660000047ab9 */ /* 0x000fe20000000a00 */
[----:B------:R-:W-:Y:S01]  /*71d0*/  R2UR UR19, R8 ;  /* 0x00000000081372ca */ /* 0x000fe200000e0000 */
[----:B------:R-:W-:Y:S01]  /*71e0*/  UIADD3 UR4, UP0, UR4, 0x1f0, URZ ;  /* 0x000001f004047890 */ /* 0x000fe2000ff1e03f */
[----:B------:R-:W-:Y:S01]  /*71f0*/  R2UR UR16, R7 ;  /* 0x00000000071072ca */ /* 0x000fe200000e0000 */
[----:B------:R-:W-:Y:S01]  /*7200*/  UMOV UR8, 0x0 ;  /* 0x0000000000087882 */ /* 0x000fe20000000000 */
[----:B------:R-:W-:Y:S01]  /*7210*/  UMOV UR9, 0x10000000 ;  /* 0x1000000000097882 */ /* 0x000fe20000000000 */
[----:B------:R-:W-:Y:S01]  /*7220*/  UIADD3.X UR5, URZ, UR5, URZ, UP0, !UPT ;  /* 0x000000053f057290 */ /* 0x000fe200087fe43f */
[----:B------:R-:W-:Y:S01]  /*7230*/  IADD3 R5, R2, 0x1, RZ ;  /* 0x0000000102057810 */ /* 0x000fe20007ffe0ff */
[----:B------:R-:W-:-:S03]  /*7240*/  UMOV UR18, URZ ;  /* 0x0000003f00127c82 */ /* 0x000fc60008000000 */
[----:B------:R-:W-:Y:S01]  /*7250*/  ISETP.NE.AND P4, PT, R5, 0x5, PT ;  /* 0x000000050500780c */ /* 0x000fe20003f85270 */
[----:B------:R-:W-:Y:S02]  /*7260*/  UIADD3 UR17, UR17, 0xe000, URZ ;  /* 0x0000e00011117890 */ /* 0x000fe4000fffe03f */
[----:B------:R-:W-:Y:S01]  /*7270*/  USHF.L.U32 UR19, UR19, 0x6, URZ ;  /* 0x0000000613137899 */ /* 0x000fe2000800063f */
[----:B------:R-:W-:Y:S01]  /*7280*/  SEL R2, RZ, 0x1, P4 ;  /* 0x00000001ff027807 */ /* 0x000fe20002000000 */
[----:B------:R-:W-:-:S03]  /*7290*/  UIADD3 UR16, UR16, 0x4000, URZ ;  /* 0x0000400010107890 */ /* 0x000fc6000fffe03f */
[----:B------:R-:W-:Y:S02]  /*72a0*/  LOP3.LUT R3, R3, R2, RZ, 0x3c, !PT ;  /* 0x0000000203037212 */ /* 0x000fe400078e3cff */
[----:B------:R-:W-:-:S04]  /*72b0*/  SEL R2, R5, RZ, P4 ;  /* 0x000000ff05027207 */ /* 0x000fc80002000000 */
[----:B------:R1:W-:Y:S02]  /*72c0*/  UTMALDG.4D [UR16], [UR4], desc[UR8] ;  /* 0x00000810040075b4 */ /* 0x0003e40008019000 */
[----:B-1----:R-:W-:Y:S01]  /*72d0*/  NOP ;  /* 0x0000000000007918 */ /* 0x002fe20000000000 */
.L_x_80:
[----:B------:R-:W-:Y:S05]  /*72e0*/  BSYNC B1 ;  /* 0x0000000000017941 */ /* 0x000fea0003800000 */
.L_x_79:
[----:B------:R-:W-:Y:S01]  /*72f0*/  ISETP.LT.OR P4, PT, R4, 0x4, !P3 ;  /* 0x000000040400780c */ /* 0x000fe20005f81670 */
[----:B------:R-:W-:-:S12]  /*7300*/  BSSY B1, `(.L_x_84) ;  /* 0x0000026000017945 */ /* 0x000fd80003800000 */
[----:B------:R-:W-:Y:S05]  /*7310*/  @P4 BRA `(.L_x_85) ;  /* 0x0000000000904947 */ /* 0x000fea0003800000 */
[----:B------:R-:W1:Y:S01]  /*7320*/  S2R R6, SR_CgaCtaId ;  /* 0x0000000000067919 */ /* 0x000e620000008800 */
[----:B------:R-:W-:Y:S02]  /*7330*/  MOV R5, 0x400 ;  /* 0x0000040000057802 */ /* 0x000fe40000000f00 */
[----:B------:R-:W-:Y:S02]  /*7340*/  SHF.L.U32 R7, R3, 0x1f, RZ ;  /* 0x0000001f03077819 */ /* 0x000fe400000006ff */
[----:B-1----:R-:W-:-:S05]  /*7350*/  LEA R5, R6, R5, 0x18 ;  /* 0x0000000506057211 */ /* 0x002fca00078ec0ff */
[----:B------:R-:W-:-:S04]  /*7360*/  IMAD R6, R2, 0x8, R5 ;  /* 0x0000000802067824 */ /* 0x000fc800078e0205 */
[----:B------:R-:W1:Y:S02]  /*7370*/  SYNCS.PHASECHK.TRANS64.TRYWAIT P4, [R6+URZ+0xe028], R7 ;  /* 0x00e02807060075a7 */ /* 0x000e64000808017f */
[----:B-1----:R-:W-:Y:S05]  /*7380*/  @!P4 BRA `(.L_x_86) ;  /* 0x000000040098c947 */ /* 0x002fea0003800000 */
.L_x_101:
[----:B-1----:R-:W-:-:S04]  /*7390*/  @P1 IMAD.MOV.U32 R7, RZ, RZ, 0x2000 ;  /* 0x00002000ff071424 */ /* 0x002fc800078e00ff */
[----:B------:R1:W-:Y:S02]  /*73a0*/  @P1 SYNCS.ARRIVE.TRANS64 RZ, [R6+URZ+0xe000], R7 ;  /* 0x00e0000706ff19a7 */ /* 0x0003e4000800003f */
[----:B-1----:R-:W-:-:S04]  /*73b0*/  PRMT R7, R0, 0x9910, RZ ;  /* 0x0000991000077816 */ /* 0x002fc800000000ff */
[----:B------:R-:W-:-:S13]  /*73c0*/  ISETP.NE.AND P4, PT, R7, 0x2, PT ;  /* 0x000000020700780c */ /* 0x000fda0003f85270 */
[----:B------:R-:W-:Y:S05]  /*73d0*/  @P4 BRA `(.L_x_87) ;  /* 0x0000000000044947 */ /* 0x000fea0003800000 */
[----:B------:R-:W-:Y:S01]  /*73e0*/  BPT.TRAP 0x1 ;  /* 0x000000040000795c */ /* 0x000fe20000300000 */
.L_x_87:
[----:B------:R-:W-:Y:S05]  /*73f0*/  @P0 BRA `(.L_x_88) ;  /* 0x0000000000040947 */ /* 0x000fea0003800000 */
[----:B------:R-:W-:Y:S01]  /*7400*/  BPT.TRAP 0x1 ;  /* 0x000000040000795c */ /* 0x000fe20000300000 */
.L_x_88:
[----:B------:R-:W-:Y:S01]  /*7410*/  LEA R5, R2, R5, 0xd ;  /* 0x0000000502057211 */ /* 0x000fe200078e68ff */
[----:B------:R-:W-:Y:S01]  /*7420*/  ULDC.64 UR4, c[0x0][0x198] ;  /* 0x0000660000047ab9 */ /* 0x000fe20000000a00 */
[----:B------:R-:W-:Y:S01]  /*7430*/  R2UR UR17, R6 ;  /* 0x00000000061172ca */ /* 0x000fe200000e0000 */
[----:B------:R-:W-:Y:S01]  /*7440*/  UIADD3 UR4, UP0, UR4, 0x2f0, URZ ;  /* 0x000002f004047890 */ /* 0x000fe2000ff1e03f */
[----:B------:R-:W-:Y:S01]  /*7450*/  R2UR UR16, R5 ;  /* 0x00000000051072ca */ /* 0x000fe200000e0000 */
[----:B------:R-:W-:Y:S01]  /*7460*/  UMOV UR8, 0x0 ;  /* 0x0000000000087882 */ /* 0x000fe20000000000 */
[----:B------:R-:W-:Y:S01]  /*7470*/  R2UR UR18, R8 ;  /* 0x00000000081272ca */ /* 0x000fe200000e0000 */
[----:B------:R-:W-:Y:S01]  /*7480*/  UIADD3.X UR5, URZ, UR5, URZ, UP0, !UPT ;  /* 0x000000053f057290 */ /* 0x000fe200087fe43f */
[----:B------:R-:W-:Y:S01]  /*7490*/  VIADD R2, R2, 0x1 ;  /* 0x0000000102027836 */ /* 0x000fe20000000000 */
[----:B------:R-:W-:Y:S01]  /*74a0*/  UMOV UR9, 0x10000000 ;  /* 0x1000000000097882 */ /* 0x000fe20000000000 */
[----:B------:R-:W-:Y:S01]  /*74b0*/  UMOV UR19, URZ ;  /* 0x0000003f00137c82 */ /* 0x000fe20008000000 */
[----:B------:R-:W-:-:S02]  /*74c0*/  VIADD R8, R8, 0x1 ;  /* 0x0000000108087836 */ /* 0x000fc40000000000 */
[C---:B------:R-:W-:Y:S02]  /*74d0*/  ISETP.NE.AND P4, PT, R2.reuse, 0x5, PT ;  /* 0x000000050200780c */ /* 0x040fe40003f85270 */
[----:B------:R-:W-:Y:S02]  /*74e0*/  UIADD3 UR17, UR17, 0xe000, URZ ;  /* 0x0000e00011117890 */ /* 0x000fe4000fffe03f */
[----:B------:R-:W-:Y:S01]  /*74f0*/  UIADD3 UR16, UR16, 0x4000, URZ ;  /* 0x0000400010107890 */ /* 0x000fe2000fffe03f */
[----:B------:R-:W-:Y:S01]  /*7500*/  SEL R6, RZ, 0x1, P4 ;  /* 0x00000001ff067807 */ /* 0x000fe20002000000 */
[----:B------:R-:W-:Y:S01]  /*7510*/  USHF.L.U32 UR18, UR18, 0x6, URZ ;  /* 0x0000000612127899 */ /* 0x000fe2000800063f */
[----:B------:R-:W-:Y:S02]  /*7520*/  SEL R2, R2, RZ, P4 ;  /* 0x000000ff02027207 */ /* 0x000fe40002000000 */
[----:B------:R-:W-:-:S06]  /*7530*/  LOP3.LUT R3, R3, R6, RZ, 0x3c, !PT ;  /* 0x0000000603037212 */ /* 0x000fcc00078e3cff */
[----:B------:R1:W-:Y:S02]  /*7540*/  UTMALDG.4D [UR16], [UR4], desc[UR8] ;  /* 0x00000810040075b4 */ /* 0x0003e40008019000 */
[----:B-1----:R-:W-:Y:S01]  /*7550*/  NOP ;  /* 0x0000000000007918 */ /* 0x002fe20000000000 */
.L_x_85:
[----:B------:R-:W-:Y:S05]  /*7560*/  BSYNC B1 ;  /* 0x0000000000017941 */ /* 0x000fea0003800000 */
.L_x_84:
[C---:B------:R-:W-:Y:S02]  /*7570*/  ISETP.GT.AND P4, PT, R4.reuse, 0x4, PT ;  /* 0x000000040400780c */ /* 0x040fe40003f84270 */
[----:B------:R-:W-:-:S11]  /*7580*/  IADD3 R4, R4, -0x2, RZ ;  /* 0xfffffffe04047810 */ /* 0x000fd60007ffe0ff */
[----:B------:R-:W-:Y:S05]  /*7590*/  @P4 BRA `(.L_x_89) ;  /* 0xfffffff800bc4947 */ /* 0x000fea000383ffff */
[----:B------:R-:W-:Y:S05]  /*75a0*/  BSYNC B0 ;  /* 0x0000000000007941 */ /* 0x000fea0003800000 */
.L_x_78:
[----:B------:R-:W-:Y:S05]  /*75b0*/  EXIT ;  /* 0x000000000000794d */ /* 0x000fea0003800000 */
.L_x_15:
[----:B--2---:R-:W-:-:S04]  /*75c0*/  IMAD.U32 R3, RZ, RZ, UR7 ;  /* 0x00000007ff037e24 */ /* 0x004fc8000f8e00ff */
[----:B------:R2:W3:Y:S03]  /*75d0*/  SYNCS.PHASECHK.TRANS64.TRYWAIT P1, [R3+URZ+0xe050], R2 ;  /* 0x00e05002030075a7 */ /* 0x0004e6000802017f */
[----:B---3--:R-:W-:Y:S05]  /*75e0*/  @!P1 NANOSLEEP.SYNCS 0x989680 ;  /* 0x009896800000995d */ /* 0x008fea0003900000 */
[----:B------:R-:W3:Y:S02]  /*75f0*/  @!P1 SYNCS.PHASECHK.TRANS64 P1, [R3+URZ+0xe050], R2 ;  /* 0x00e05002030095a7 */ /* 0x000ee4000802007f */
[----:B---3--:R-:W-:Y:S05]  /*7600*/  @!P1 BRA `(.L_x_15) ;  /* 0xfffffffc00ec9947 */ /* 0x008fea000383ffff */
[----:B------:R-:W-:Y:S05]  /*7610*/  BRA `(.L_x_90) ;  /* 0xffffff9400c47947 */ /* 0x000fea000383ffff */
.L_x_17:
[----:B--2---:R-:W-:-:S04]  /*7620*/  IMAD.U32 R3, RZ, RZ, UR36 ;  /* 0x00000024ff037e24 */ /* 0x004fc8000f8e00ff */
[----:B------:R2:W3:Y:S03]  /*7630*/  SYNCS.PHASECHK.TRANS64.TRYWAIT P1, [R3+URZ+0xe000], R2 ;  /* 0x00e00002030075a7 */ /* 0x0004e6000802017f */
[----:B---3--:R-:W-:Y:S05]  /*7640*/  @!P1 NANOSLEEP.SYNCS 0x989680 ;  /* 0x009896800000995d */ /* 0x008fea0003900000 */
[----:B------:R-:W3:Y:S02]  /*7650*/  @!P1 SYNCS.PHASECHK.TRANS64 P1, [R3+URZ+0xe000], R2 ;  /* 0x00e00002030095a7 */ /* 0x000ee4000802007f */
[----:B---3--:R-:W-:Y:S05]  /*7660*/  @!P1 BRA `(.L_x_17) ;  /* 0xfffffffc00ec9947 */ /* 0x008fea000383ffff */
[----:B------:R-:W-:Y:S05]  /*7670*/  BRA `(.L_x_91) ;  /* 0xffffff9400c87947 */ /* 0x000fea000383ffff */
.L_x_18:
[----:B--2---:R-:W-:-:S04]  /*7680*/  MOV R4, UR10 ;  /* 0x0000000a00047c02 */ /* 0x004fc80008000f00 */
[----:B------:R2:W3:Y:S03]  /*7690*/  SYNCS.PHASECHK.TRANS64.TRYWAIT P1, [R4+URZ], R3 ;  /* 0x00000003040075a7 */ /* 0x0004e6000802017f */
[----:B---3--:R-:W-:Y:S05]  /*76a0*/  @!P1 NANOSLEEP.SYNCS 0x989680 ;  /* 0x009896800000995d */ /* 0x008fea0003900000 */
[----:B------:R-:W3:Y:S02]  /*76b0*/  @!P1 SYNCS.PHASECHK.TRANS64 P1, [R4+URZ], R3 ;  /* 0x00000003040095a7 */ /* 0x000ee4000802007f */
[----:B---3--:R-:W-:Y:S05]  /*76c0*/  @!P1 BRA `(.L_x_18) ;  /* 0xfffffffc00ec9947 */ /* 0x008fea000383ffff */
[----:B------:R-:W-:Y:S05]  /*76d0*/  BRA `(.L_x_92) ;  /* 0xffffff9400cc7947 */ /* 0x000fea000383ffff */
.L_x_20:
[----:B-1----:R-:W-:-:S04]  /*76e0*/  IMAD.U32 R9, RZ, RZ, UR36 ;  /* 0x00000024ff097e24 */ /* 0x002fc8000f8e00ff */
[----:B------:R1:W2:Y:S03]  /*76f0*/  SYNCS.PHASECHK.TRANS64.TRYWAIT P1, [R9+URZ+0xe008], R2 ;  /* 0x00e00802090075a7 */ /* 0x0002a6000802017f */
[----:B--2---:R-:W-:Y:S05]  /*7700*/  @!P1 NANOSLEEP.SYNCS 0x989680 ;  /* 0x009896800000995d */ /* 0x004fea0003900000 */
[----:B------:R-:W2:Y:S02]  /*7710*/  @!P1 SYNCS.PHASECHK.TRANS64 P1, [R9+URZ+0xe008], R2 ;  /* 0x00e00802090095a7 */ /* 0x000ea4000802007f */
[----:B--2---:R-:W-:Y:S05]  /*7720*/  @!P1 BRA `(.L_x_20) ;  /* 0xfffffffc00ec9947 */ /* 0x004fea000383ffff */
[----:B------:R-:W-:Y:S05]  /*7730*/  BRA `(.L_x_93) ;  /* 0xffffffb000307947 */ /* 0x000fea000383ffff */
.L_x_25:
[----:B-1----:R-:W-:-:S04]  /*7740*/  IMAD.U32 R4, RZ, RZ, UR6 ;  /* 0x00000006ff047e24 */ /* 0x002fc8000f8e00ff */
[----:B------:R1:W2:Y:S03]  /*7750*/  SYNCS.PHASECHK.TRANS64.TRYWAIT P2, [R4+URZ+0xe000], R3 ;  /* 0x00e00003040075a7 */ /* 0x0002a6000804017f */
[----:B--2---:R-:W-:Y:S05]  /*7760*/  @!P2 NANOSLEEP.SYNCS 0x989680 ;  /* 0x009896800000a95d */ /* 0x004fea0003900000 */
[----:B------:R-:W2:Y:S02]  /*7770*/  @!P2 SYNCS.PHASECHK.TRANS64 P2, [R4+URZ+0xe000], R3 ;  /* 0x00e000030400a5a7 */ /* 0x000ea4000804007f */
[----:B--2---:R-:W-:Y:S05]  /*7780*/  @!P2 BRA `(.L_x_25) ;  /* 0xfffffffc00eca947 */ /* 0x004fea000383ffff */
[----:B------:R-:W-:Y:S05]  /*7790*/  BRA `(.L_x_94) ;  /* 0xffffffb000b47947 */ /* 0x000fea000383ffff */
.L_x_29:
[----:B-1----:R-:W-:-:S04]  /*77a0*/  MOV R10, UR6 ;  /* 0x00000006000a7c02 */ /* 0x002fc80008000f00 */
[----:B------:R1:W2:Y:S03]  /*77b0*/  SYNCS.PHASECHK.TRANS64.TRYWAIT P2, [R10+URZ+0xe000], R19 ;  /* 0x00e000130a0075a7 */ /* 0x0002a6000804017f */
[----:B--2---:R-:W-:Y:S05]  /*77c0*/  @!P2 NANOSLEEP.SYNCS 0x989680 ;  /* 0x009896800000a95d */ /* 0x004fea0003900000 */
[----:B------:R-:W2:Y:S02]  /*77d0*/  @!P2 SYNCS.PHASECHK.TRANS64 P2, [R10+URZ+0xe000], R19 ;  /* 0x00e000130a00a5a7 */ /* 0x000ea4000804007f */
[----:B--2---:R-:W-:Y:S05]  /*77e0*/  @!P2 BRA `(.L_x_29) ;  /* 0xfffffffc00eca947 */ /* 0x004fea000383ffff */
[----:B------:R-:W-:Y:S05]  /*77f0*/  BRA `(.L_x_28) ;  /* 0xffffffd000087947 */ /* 0x000fea000383ffff */
.L_x_45:
[----:B-1----:R-:W-:-:S04]  /*7800*/  IMAD.U32 R3, RZ, RZ, UR4 ;  /* 0x00000004ff037e24 */ /* 0x002fc8000f8e00ff */
[----:B------:R1:W2:Y:S03]  /*7810*/  SYNCS.PHASECHK.TRANS64.TRYWAIT P0, [R3+URZ+0xe098], R0 ;  /* 0x00e09800030075a7 */ /* 0x0002a6000800017f */
[----:B--2---:R-:W-:Y:S05]  /*7820*/  @!P0 NANOSLEEP.SYNCS 0x989680 ;  /* 0x009896800000895d */ /* 0x004fea0003900000 */
[----:B------:R-:W2:Y:S02]  /*7830*/  @!P0 SYNCS.PHASECHK.TRANS64 P0, [R3+URZ+0xe098], R0 ;  /* 0x00e09800030085a7 */ /* 0x000ea4000800007f */
[----:B--2---:R-:W-:Y:S05]  /*7840*/  @!P0 BRA `(.L_x_45) ;  /* 0xfffffffc00ec8947 */ /* 0x004fea000383ffff */
[----:B------:R-:W-:Y:S05]  /*7850*/  BRA `(.L_x_95) ;  /* 0xffffffd800507947 */ /* 0x000fea000383ffff */
.L_x_60:
[----:B--2---:R2:W4:Y:S02]  /*7860*/  SYNCS.PHASECHK.TRANS64.TRYWAIT P0, [R4+URZ+0xe060], R3 ;  /* 0x00e06003040075a7 */ /* 0x004524000800017f */
[----:B----4-:R-:W-:Y:S05]  /*7870*/  @!P0 NANOSLEEP.SYNCS 0x989680 ;  /* 0x009896800000895d */ /* 0x010fea0003900000 */
[----:B------:R-:W4:Y:S02]  /*7880*/  @!P0 SYNCS.PHASECHK.TRANS64 P0, [R4+URZ+0xe060], R3 ;  /* 0x00e06003040085a7 */ /* 0x000f24000800007f */
[----:B----4-:R-:W-:Y:S05]  /*7890*/  @!P0 BRA `(.L_x_60) ;  /* 0xfffffffc00f08947 */ /* 0x010fea000383ffff */
[----:B------:R-:W-:Y:S05]  /*78a0*/  BRA `(.L_x_96) ;  /* 0xffffffec008c7947 */ /* 0x000fea000383ffff */
.L_x_65:
[----:B-1----:R1:W2:Y:S02]  /*78b0*/  SYNCS.PHASECHK.TRANS64.TRYWAIT P0, [R2+URZ+0xe028], R5 ;  /* 0x00e02805020075a7 */ /* 0x0022a4000800017f */
[----:B--2---:R-:W-:Y:S05]  /*78c0*/  @!P0 NANOSLEEP.SYNCS 0x989680 ;  /* 0x009896800000895d */ /* 0x004fea0003900000 */
[----:B------:R-:W2:Y:S02]  /*78d0*/  @!P0 SYNCS.PHASECHK.TRANS64 P0, [R2+URZ+0xe028], R5 ;  /* 0x00e02805020085a7 */ /* 0x000ea4000800007f */
[----:B--2---:R-:W-:Y:S05]  /*78e0*/  @!P0 BRA `(.L_x_65) ;  /* 0xfffffffc00f08947 */ /* 0x004fea000383ffff */
[----:B------:R-:W-:Y:S05]  /*78f0*/  BRA `(.L_x_97) ;  /* 0xfffffff000107947 */ /* 0x000fea000383ffff */
.L_x_70:
[----:B-1----:R1:W2:Y:S02]  /*7900*/  SYNCS.PHASECHK.TRANS64.TRYWAIT P0, [R5+URZ+0xe060], R6 ;  /* 0x00e06006050075a7 */ /* 0x0022a4000800017f */
[----:B--2---:R-:W-:Y:S05]  /*7910*/  @!P0 NANOSLEEP.SYNCS 0x989680 ;  /* 0x009896800000895d */ /* 0x004fea0003900000 */
[----:B------:R-:W2:Y:S02]  /*7920*/  @!P0 SYNCS.PHASECHK.TRANS64 P0, [R5+URZ+0xe060], R6 ;  /* 0x00e06006050085a7 */ /* 0x000ea4000800007f */
[----:B--2---:R-:W-:Y:S05]  /*7930*/  @!P0 BRA `(.L_x_70) ;  /* 0xfffffffc00f08947 */ /* 0x004fea000383ffff */
[----:B------:R-:W-:Y:S05]  /*7940*/  BRA `(.L_x_98) ;  /* 0xfffffff0008c7947 */ /* 0x000fea000383ffff */
.L_x_75:
[----:B-1----:R1:W2:Y:S02]  /*7950*/  SYNCS.PHASECHK.TRANS64.TRYWAIT P0, [R4+URZ+0xe028], R7 ;  /* 0x00e02807040075a7 */ /* 0x0022a4000800017f */
[----:B--2---:R-:W-:Y:S05]  /*7960*/  @!P0 NANOSLEEP.SYNCS 0x989680 ;  /* 0x009896800000895d */ /* 0x004fea0003900000 */
[----:B------:R-:W2:Y:S02]  /*7970*/  @!P0 SYNCS.PHASECHK.TRANS64 P0, [R4+URZ+0xe028], R7 ;  /* 0x00e02807040085a7 */ /* 0x000ea4000800007f */
[----:B--2---:R-:W-:Y:S05]  /*7980*/  @!P0 BRA `(.L_x_75) ;  /* 0xfffffffc00f08947 */ /* 0x004fea000383ffff */
[----:B------:R-:W-:Y:S05]  /*7990*/  BRA `(.L_x_99) ;  /* 0xfffffff400147947 */ /* 0x000fea000383ffff */
.L_x_81:
[----:B-1----:R1:W2:Y:S02]  /*79a0*/  SYNCS.PHASECHK.TRANS64.TRYWAIT P4, [R6+URZ+0xe028], R5 ;  /* 0x00e02805060075a7 */ /* 0x0022a4000808017f */
[----:B--2---:R-:W-:Y:S05]  /*79b0*/  @!P4 NANOSLEEP.SYNCS 0x989680 ;  /* 0x009896800000c95d */ /* 0x004fea0003900000 */
[----:B------:R-:W2:Y:S02]  /*79c0*/  @!P4 SYNCS.PHASECHK.TRANS64 P4, [R6+URZ+0xe028], R5 ;  /* 0x00e028050600c5a7 */ /* 0x000ea4000808007f */
[----:B--2---:R-:W-:Y:S05]  /*79d0*/  @!P4 BRA `(.L_x_81) ;  /* 0xfffffffc00f0c947 */ /* 0x004fea000383ffff */
[----:B------:R-:W-:Y:S05]  /*79e0*/  BRA `(.L_x_100) ;  /* 0xfffffff400cc7947 */ /* 0x000fea000383ffff */
.L_x_86:
[----:B-1----:R1:W2:Y:S02]  /*79f0*/  SYNCS.PHASECHK.TRANS64.TRYWAIT P4, [R6+URZ+0xe028], R7 ;  /* 0x00e02807060075a7 */ /* 0x0022a4000808017f */
[----:B--2---:R-:W-:Y:S05]  /*7a00*/  @!P4 NANOSLEEP.SYNCS 0x989680 ;  /* 0x009896800000c95d */ /* 0x004fea0003900000 */
[----:B------:R-:W2:Y:S02]  /*7a10*/  @!P4 SYNCS.PHASECHK.TRANS64 P4, [R6+URZ+0xe028], R7 ;  /* 0x00e028070600c5a7 */ /* 0x000ea4000808007f */
[----:B--2---:R-:W-:Y:S05]  /*7a20*/  @!P4 BRA `(.L_x_86) ;  /* 0xfffffffc00f0c947 */ /* 0x004fea000383ffff */
[----:B------:R-:W-:Y:S05]  /*7a30*/  BRA `(.L_x_101) ;  /* 0xfffffff800547947 */ /* 0x000fea000383ffff */
        .weak           $__internal_0_$__cuda_sm20_rcp_rn_f32_slowpath
        .type           $__internal_0_$__cuda_sm20_rcp_rn_f32_slowpath,@function
        .size           $__internal_0_$__cuda_sm20_rcp_rn_f32_slowpath,(.L_x_107 - $__internal_0_$__cuda_sm20_rcp_rn_f32_slowpath)
$__internal_0_$__cuda_sm20_rcp_rn_f32_slowpath:
[----:B------:R-:W-:Y:S01]  /*7a40*/  IMAD.SHL.U32 R0, R2, 0x2, RZ ;  /* 0x0000000202007824 */ /* 0x000fe200078e00ff */
[----:B------:R-:W-:Y:S04]  /*7a50*/  BSSY B2, `(.L_x_102) ;  /* 0x0000030000027945 */ /* 0x000fe80003800000 */
[----:B------:R-:W-:-:S04]  /*7a60*/  SHF.R.U32.HI R16, RZ, 0x18, R0 ;  /* 0x00000018ff107819 */ /* 0x000fc80000011600 */
[----:B------:R-:W-:-:S13]  /*7a70*/  ISETP.NE.U32.AND P0, PT, R16, RZ, PT ;  /* 0x000000ff1000720c */ /* 0x000fda0003f05070 */
[----:B------:R-:W-:Y:S05]  /*7a80*/  @P0 BRA `(.L_x_103) ;  /* 0x0000000000280947 */ /* 0x000fea0003800000 */
[----:B------:R-:W-:-:S04]  /*7a90*/  SHF.L.U32 R0, R2, 0x1, RZ ;  /* 0x0000000102007819 */ /* 0x000fc800000006ff */
[----:B------:R-:W-:-:S13]  /*7aa0*/  ISETP.NE.AND P0, PT, R0, RZ, PT ;  /* 0x000000ff0000720c */ /* 0x000fda0003f05270 */
[----:B------:R-:W-:Y:S01]  /*7ab0*/  @P0 FFMA R7, R2, 1.84467440737095516160e+19, RZ ;  /* 0x5f80000002070823 */ /* 0x000fe200000000ff */
[----:B------:R-:W-:Y:S08]  /*7ac0*/  @!P0 MUFU.RCP R6, R2 ;  /* 0x0000000200068308 */ /* 0x000ff00000001000 */
[----:B------:R-:W1:Y:S02]  /*7ad0*/  @P0 MUFU.RCP R0, R7 ;  /* 0x0000000700000308 */ /* 0x000e640000001000 */
[----:B-1----:R-:W-:-:S04]  /*7ae0*/  @P0 FFMA R8, R7, R0, -1 ;  /* 0xbf80000007080423 */ /* 0x002fc80000000000 */
[----:B------:R-:W-:-:S04]  /*7af0*/  @P0 FADD.FTZ R13, -R8, -RZ ;  /* 0x800000ff080d0221 */ /* 0x000fc80000010100 */
[----:B------:R-:W-:-:S04]  /*7b00*/  @P0 FFMA R0, R0, R13, R0 ;  /* 0x0000000d00000223 */ /* 0x000fc80000000000 */
[----:B------:R-:W-:Y:S01]  /*7b10*/  @P0 FFMA R6, R0, 1.84467440737095516160e+19, RZ ;  /* 0x5f80000000060823 */ /* 0x000fe200000000ff */
[----:B------:R-:W-:Y:S06]  /*7b20*/  BRA `(.L_x_104) ;  /* 0x0000000000887947 */ /* 0x000fec0003800000 */
.L_x_103:
[----:B------:R-:W-:-:S05]  /*7b30*/  VIADD R18, R16, 0xffffff03 ;  /* 0xffffff0310127836 */ /* 0x000fca0000000000 */
[----:B------:R-:W-:-:S13]  /*7b40*/  ISETP.GT.U32.AND P0, PT, R18, 0x1, PT ;  /* 0x000000011200780c */ /* 0x000fda0003f04070 */
[----:B------:R-:W-:Y:S05]  /*7b50*/  @P0 BRA `(.L_x_105) ;  /* 0x0000000000780947 */ /* 0x000fea0003800000 */
[----:B------:R-:W-:Y:S01]  /*7b60*/  LOP3.LUT R0, R2, 0x7fffff, RZ, 0xc0, !PT ;  /* 0x007fffff02007812 */ /* 0x000fe200078ec0ff */
[----:B------:R-:W-:-:S03]  /*7b70*/  IMAD.MOV.U32 R13, RZ, RZ, 0x3 ;  /* 0x00000003ff0d7424 */ /* 0x000fc600078e00ff */
[----:B------:R-:W-:Y:S02]  /*7b80*/  LOP3.LUT R0, R0, 0x3f800000, RZ, 0xfc, !PT ;  /* 0x3f80000000007812 */ /* 0x000fe400078efcff */
[----:B------:R-:W-:Y:S02]  /*7b90*/  SHF.L.U32 R13, R13, R18, RZ ;  /* 0x000000120d0d7219 */ /* 0x000fe400000006ff */
[----:B------:R-:W1:Y:S02]  /*7ba0*/  MUFU.RCP R7, R0 ;  /* 0x0000000000077308 */ /* 0x000e640000001000 */
[----:B-1----:R-:W-:-:S04]  /*7bb0*/  FFMA R6, R0, R7, -1 ;  /* 0xbf80000000067423 */ /* 0x002fc80000000007 */
[----:B------:R-:W-:-:S04]  /*7bc0*/  FADD.FTZ R6, -R6, -RZ ;  /* 0x800000ff06067221 */ /* 0x000fc80000010100 */
[CCC-:B------:R-:W-:Y:S01]  /*7bd0*/  FFMA.RM R8, R7.reuse, R6.reuse, R7.reuse ;  /* 0x0000000607087223 */ /* 0x1c0fe20000004007 */
[----:B------:R-:W-:-:S04]  /*7be0*/  FFMA.RP R7, R7, R6, R7 ;  /* 0x0000000607077223 */ /* 0x000fc80000008007 */
[C---:B------:R-:W-:Y:S02]  /*7bf0*/  LOP3.LUT R6, R8.reuse, 0x7fffff, RZ, 0xc0, !PT ;  /* 0x007fffff08067812 */ /* 0x040fe400078ec0ff */
[----:B------:R-:W-:Y:S02]  /*7c00*/  FSETP.NEU.FTZ.AND P0, PT, R8, R7, PT ;  /* 0x000000070800720b */ /* 0x000fe40003f1d000 */
[----:B------:R-:W-:Y:S02]  /*7c10*/  LOP3.LUT R6, R6, 0x800000, RZ, 0xfc, !PT ;  /* 0x0080000006067812 */ /* 0x000fe400078efcff */
[----:B------:R-:W-:Y:S02]  /*7c20*/  SEL R7, RZ, 0xffffffff, !P0 ;  /* 0xffffffffff077807 */ /* 0x000fe40004000000 */
[----:B------:R-:W-:Y:S02]  /*7c30*/  LOP3.LUT R13, R13, R6, RZ, 0xc0, !PT ;  /* 0x000000060d0d7212 */ /* 0x000fe400078ec0ff */
[----:B------:R-:W-:-:S02]  /*7c40*/  IADD3 R7, -R7, RZ, RZ ;  /* 0x000000ff07077210 */ /* 0x000fc40007ffe1ff */
[-C--:B------:R-:W-:Y:S02]  /*7c50*/  SHF.R.U32.HI R13, RZ, R18.reuse, R13 ;  /* 0x00000012ff0d7219 */ /* 0x080fe4000001160d */
[--C-:B------:R-:W-:Y:S01]  /*7c60*/  LOP3.LUT P1, RZ, R7, R18, R6.reuse, 0xf8, !PT ;  /* 0x0000001207ff7212 */ /* 0x100fe2000782f806 */
[----:B------:R-:W-:Y:S01]  /*7c70*/  VIADD R7, R16, 0xffffff04 ;  /* 0xffffff0410077836 */ /* 0x000fe20000000000 */
[C---:B------:R-:W-:Y:S02]  /*7c80*/  LOP3.LUT P0, RZ, R13.reuse, 0x1, RZ, 0xc0, !PT ;  /* 0x000000010dff7812 */ /* 0x040fe4000780c0ff */
[----:B------:R-:W-:Y:S02]  /*7c90*/  LOP3.LUT P2, RZ, R13, 0x2, RZ, 0xc0, !PT ;  /* 0x000000020dff7812 */ /* 0x000fe4000784c0ff */
[----:B------:R-:W-:Y:S02]  /*7ca0*/  SHF.R.U32.HI R7, RZ, R7, R6 ;  /* 0x00000007ff077219 */ /* 0x000fe40000011606 */
[----:B------:R-:W-:-:S02]  /*7cb0*/  PLOP3.LUT P0, PT, P0, P1, P2, 0xe0, 0x0 ;  /* 0x000000000000781c */ /* 0x000fc40000703c20 */
[----:B------:R-:W-:Y:S02]  /*7cc0*/  LOP3.LUT P1, RZ, R2, 0x7fffff, RZ, 0xc0, !PT ;  /* 0x007fffff02ff7812 */ /* 0x000fe4000782c0ff */
[----:B------:R-:W-:-:S05]  /*7cd0*/  SEL R0, RZ, 0x1, !P0 ;  /* 0x00000001ff007807 */ /* 0x000fca0004000000 */
[----:B------:R-:W-:-:S05]  /*7ce0*/  IMAD.MOV R0, RZ, RZ, -R0 ;  /* 0x000000ffff007224 */ /* 0x000fca00078e0a00 */
[----:B------:R-:W-:-:S13]  /*7cf0*/  ISETP.GE.AND P0, PT, R0, RZ, PT ;  /* 0x000000ff0000720c */ /* 0x000fda0003f06270 */
[----:B------:R-:W-:-:S05]  /*7d00*/  @!P0 IADD3 R7, R7, 0x1, RZ ;  /* 0x0000000107078810 */ /* 0x000fca0007ffe0ff */
[----:B------:R-:W-:-:S05]  /*7d10*/  @!P1 IMAD.SHL.U32 R7, R7, 0x2, RZ ;  /* 0x0000000207079824 */ /* 0x000fca00078e00ff */
[----:B------:R-:W-:Y:S01]  /*7d20*/  LOP3.LUT R6, R7, 0x80000000, R2, 0xf8, !PT ;  /* 0x8000000007067812 */ /* 0x000fe200078ef802 */
[----:B------:R-:W-:Y:S06]  /*7d30*/  BRA `(.L_x_104) ;  /* 0x0000000000047947 */ /* 0x000fec0003800000 */
.L_x_105:
[----:B------:R1:W2:Y:S02]  /*7d40*/  MUFU.RCP R6, R2 ;  /* 0x0000000200067308 */ /* 0x0002a40000001000 */
.L_x_104:
[----:B------:R-:W-:Y:S05]  /*7d50*/  BSYNC B2 ;  /* 0x0000000000027941 */ /* 0x000fea0003800000 */
.L_x_102:
[----:B--2---:R-:W-:Y:S01]  /*7d60*/  IMAD.MOV.U32 R0, RZ, RZ, R6 ;  /* 0x000000ffff007224 */ /* 0x004fe200078e0006 */
[----:B------:R-:W-:Y:S01]  /*7d70*/  MOV R6, R12 ;  /* 0x0000000c00067202 */ /* 0x000fe20000000f00 */
[----:B------:R-:W-:-:S04]  /*7d80*/  IMAD.MOV.U32 R7, RZ, RZ, 0x0 ;  /* 0x00000000ff077424 */ /* 0x000fc800078e00ff */
[----:B-1----:R-:W-:Y:S05]  /*7d90*/  RET.REL.NODEC R6 `(_ZN7cutlass13device_kernelINS_4fmha6kernel28FmhaKernelTmaWarpSpecializedINS1_10collective30FmhaMainloopTmaWarpSpecializedINS_12float_e4m3_tEffN4cute5tupleIJNS7_1CILi128EEENS9_ILi64EEESA_EEENS8_IJiNS9_ILi1EEENS8_IJiiEEEEEESF_NS8_IJSD_iSE_EEENS4_13DefaultFusionEJEEENS4_15FmhaFwdEpilogueIS6_fNS8_IJSB_SA_SB_EEEEENS2_23IndividualTileSchedulerEJEEEEEvNT_6ParamsE) ;  /* 0xffffff8006987950 */ /* 0x002fea0003c3ffff */
.L_x_106:
[----:B------:R-:W-:-:S00]  /*7da0*/  BRA `(.L_x_106) ;  /* 0xfffffffc00fc7947 */ /* 0x000fc0000383ffff */
[----:B------:R-:W-:-:S00]  /*7db0*/  NOP ;  /* 0x0000000000007918 */ /* 0x000fc00000000000 */
        /* <DEDUP_REMOVED lines=12> */
.L_x_107:


//--------------------- .nv.global.init           --------------------------
	.section	.nv.global.init,"aw",@progbits
.nv.global.init:
	.type		$str$24,@object
	.size		$str$24,($str$25 - $str$24)
$str$24:
        /*0000*/ 	.byte	0x28, 0x61, 0x64, 0x64, 0x72, 0x65, 0x73, 0x73, 0x20, 0x26, 0x20, 0x6d, 0x61, 0x73, 0x6b, 0x29
        /*0010*/ 	.byte	0x20, 0x3d, 0x3d, 0x20, 0x30, 0x00
	.type		$str$25,@object
	.size		$str$25,(__unnamed_1 - $str$25)
$str$25:
        /*0016*/ 	.byte	0x2f, 0x74, 0x6d, 0x70, 0x2f, 0x63, 0x75, 0x74, 0x6c, 0x61, 0x73, 0x73, 0x5f, 0x73, 0x77, 0x65
        /*0026*/ 	.byte	0x65, 0x70, 0x5f, 0x73, 0x72, 0x63, 0x2f, 0x69, 0x6e, 0x63, 0x6c, 0x75, 0x64, 0x65, 0x2f, 0x63
        /*0036*/ 	.byte	0x75, 0x74, 0x65, 0x2f, 0x70, 0x6f, 0x69, 0x6e, 0x74, 0x65, 0x72, 0x5f, 0x66, 0x6c, 0x61, 0x67
        /*0046*/ 	.byte	0x67, 0x65, 0x64, 0x2e, 0x68, 0x70, 0x70, 0x00
	.type		__unnamed_1,@object
	.size		__unnamed_1,(.L_0 - __unnamed_1)
__unnamed_1:
        /*004e*/ 	.byte	0x61, 0x75, 0x74, 0x6f, 0x20, 0x63, 0x75, 0x74, 0x65, 0x3a, 0x3a, 0x61, 0x73, 0x5f, 0x70, 0x6f
        /* <DEDUP_REMOVED lines=27> */
        /*020e*/ 	.byte	0x43, 0x3c, 0x34, 0x30, 0x39, 0x36, 0x3e, 0x3e, 0x3e, 0x3e, 0x3e, 0x5d, 0x00
.L_0:


//--------------------- .nv.shared._ZN7cutlass13device_kernelINS_4fmha6kernel28FmhaKernelTmaWarpSpecializedINS1_10collective30FmhaMainloopTmaWarpSpecializedINS_12float_e4m3_tEffN4cute5tupleIJNS7_1CILi128EEENS9_ILi64EEESA_EEENS8_IJiNS9_ILi1EEENS8_IJiiEEEEEESF_NS8_IJSD_iSE_EEENS4_13DefaultFusionEJEEENS4_15FmhaFwdEpilogueIS6_fNS8_IJSB_SA_SB_EEEEENS2_23IndividualTileSchedulerEJEEEEEvNT_6ParamsE --------------------------
	.section	.nv.shared._ZN7cutlass13device_kernelINS_4fmha6kernel28FmhaKernelTmaWarpSpecializedINS1_10collective30FmhaMainloopTmaWarpSpecializedINS_12float_e4m3_tEffN4cute5tupleIJNS7_1CILi128EEENS9_ILi64EEESA_EEENS8_IJiNS9_ILi1EEENS8_IJiiEEEEEESF_NS8_IJSD_iSE_EEENS4_13DefaultFusionEJEEENS4_15FmhaFwdEpilogueIS6_fNS8_IJSB_SA_SB_EEEEENS2_23IndividualTileSchedulerEJEEEEEvNT_6ParamsE,"aw",@nobits
	.sectionflags	@""
	.align	16
	.zero		1024


//--------------------- .nv.shared.reserved.0     --------------------------
	.section	.nv.shared.reserved.0,"aw",@nobits
	.weak		__nv_reservedSMEM_offset_0_alias
	.size		__nv_reservedSMEM_offset_0_alias, 0, 0
	.other		__nv_reservedSMEM_offset_0_alias,@"STO_CUDA_RESERVED_SHARED STV_DEFAULT"
__nv_reservedSMEM_offset_0_alias:
	.zero		0


//--------------------- .nv.global                --------------------------
	.section	.nv.global,"aw",@nobits
.nv.global:
	.type		_ZN39_INTERNAL_b421053e_4_k_cu_1759016d_39254cute1_E,@object
	.size		_ZN39_INTERNAL_b421053e_4_k_cu_1759016d_39254cute1_E,(_ZN39_INTERNAL_b421053e_4_k_cu_1759016d_39254cuda3std3__45__cpo6cbeginE - _ZN39_INTERNAL_b421053e_4_k_cu_1759016d_39254cute1_E)
_ZN39_INTERNAL_b421053e_4_k_cu_1759016d_39254cute1_E:
	.zero		1
	.type		_ZN39_INTERNAL_b421053e_4_k_cu_1759016d_39254cuda3std3__45__cpo6cbeginE,@object
	.size		_ZN39_INTERNAL_b421053e_4_k_cu_1759016d_39254cuda3std3__45__cpo6cbeginE,(_ZN39_INTERNAL_b421053e_4_k_cu_1759016d_39254cuda3std3__48in_placeE - _ZN39_INTERNAL_b421053e_4_k_cu_1759016d_39254cuda3std3__45__cpo6cbeginE)
_ZN39_INTERNAL_b421053e_4_k_cu_1759016d_39254cuda3std3__45__cpo6cbeginE:
	.zero		1
	.type		_ZN39_INTERNAL_b421053e_4_k_cu_1759016d_39254cuda3std3__48in_placeE,@object
	.size		_ZN39_INTERNAL_b421053e_4_k_cu_1759016d_39254cuda3std3__48in_placeE,(_ZN39_INTERNAL_b421053e_4_k_cu_1759016d_39254cuda3std6ranges3__45__cpo9iter_moveE - _ZN39_INTERNAL_b421053e_4_k_cu_1759016d_39254cuda3std3__48in_placeE)
_ZN39_INTERNAL_b421053e_4_k_cu_1759016d_39254cuda3std3__48in_placeE:
	.zero		1
	.type		_ZN39_INTERNAL_b421053e_4_k_cu_1759016d_39254cuda3std6ranges3__45__cpo9iter_moveE,@object
	.size		_ZN39_INTERNAL_b421053e_4_k_cu_1759016d_39254cuda3std6ranges3__45__cpo9iter_moveE,(_ZN39_INTERNAL_b421053e_4_k_cu_1759016d_39254cuda3std3__45__cpo5beginE - _ZN39_INTERNAL_b421053e_4_k_cu_1759016d_39254cuda3std6ranges3__45__cpo9iter_moveE)
_ZN39_INTERNAL_b421053e_4_k_cu_1759016d_39254cuda3std6ranges3__45__cpo9iter_moveE:
	.zero		1
	.type		_ZN39_INTERNAL_b421053e_4_k_cu_1759016d_39254cuda3std3__45__cpo5beginE,@object
	.size		_ZN39_INTERNAL_b421053e_4_k_cu_1759016d_39254cuda3std3__45__cpo5beginE,(_ZN39_INTERNAL_b421053e_4_k_cu_1759016d_39254cuda3std3__441_GLOBAL__N__b421053e_4_k_cu_1759016d_39256ignoreE - _ZN39_INTERNAL_b421053e_4_k_cu_1759016d_39254cuda3std3__45__cpo5beginE)
_ZN39_INTERNAL_b421053e_4_k_cu_1759016d_39254cuda3std3__45__cpo5beginE:
	.zero		1
	.type		_ZN39_INTERNAL_b421053e_4_k_cu_1759016d_39254cuda3std3__441_GLOBAL__N__b421053e_4_k_cu_1759016d_39256ignoreE,@object
	.size		_ZN39_INTERNAL_b421053e_4_k_cu_1759016d_39254cuda3std3__441_GLOBAL__N__b421053e_4_k_cu_1759016d_39256ignoreE,(_ZN39_INTERNAL_b421053e_4_k_cu_1759016d_39254cute7productE - _ZN39_INTERNAL_b421053e_4_k_cu_1759016d_39254cuda3std3__441_GLOBAL__N__b421053e_4_k_cu_1759016d_39256ignoreE)
_ZN39_INTERNAL_b421053e_4_k_cu_1759016d_39254cuda3std3__441_GLOBAL__N__b421053e_4_k_cu_1759016d_39256ignoreE:
	.zero		1
	.type		_ZN39_INTERNAL_b421053e_4_k_cu_1759016d_39254cute7productE,@object
	.size		_ZN39_INTERNAL_b421053e_4_k_cu_1759016d_39254cute7productE,(_ZN39_INTERNAL_b421053e_4_k_cu_1759016d_39254cuda3std3__45__cpo3endE - _ZN39_INTERNAL_b421053e_4_k_cu_1759016d_39254cute7productE)
_ZN39_INTERNAL_b421053e_4_k_cu_1759016d_39254cute7productE:
	.zero		1
	.type		_ZN39_INTERNAL_b421053e_4_k_cu_1759016d_39254cuda3std3__45__cpo3endE,@object
	.size		_ZN39_INTERNAL_b421053e_4_k_cu_1759016d_39254cuda3std3__45__cpo3endE,(_ZN39_INTERNAL_b421053e_4_k_cu_1759016d_39254cuda3std3__419piecewise_constructE - _ZN39_INTERNAL_b421053e_4_k_cu_1759016d_39254cuda3std3__45__cpo3endE)
_ZN39_INTERNAL_b421053e_4_k_cu_1759016d_39254cuda3std3__45__cpo3endE:
	.zero		1
	.type		_ZN39_INTERNAL_b421053e_4_k_cu_1759016d_39254cuda3std3__419piecewise_constructE,@object
	.size		_ZN39_INTERNAL_b421053e_4_k_cu_1759016d_39254cuda3std3__419piecewise_constructE,(_ZN39_INTERNAL_b421053e_4_k_cu_1759016d_39254cuda3std3__45__cpo4cendE - _ZN39_INTERNAL_b421053e_4_k_cu_1759016d_39254cuda3std3__419piecewise_constructE)
_ZN39_INTERNAL_b421053e_4_k_cu_1759016d_39254cuda3std3__419piecewise_constructE:
	.zero		1
	.type		_ZN39_INTERNAL_b421053e_4_k_cu_1759016d_39254cuda3std3__45__cpo4cendE,@object
	.size		_ZN39_INTERNAL_b421053e_4_k_cu_1759016d_39254cuda3std3__45__cpo4cendE,(_ZN39_INTERNAL_b421053e_4_k_cu_1759016d_39254cuda3std6ranges3__45__cpo4swapE - _ZN39_INTERNAL_b421053e_4_k_cu_1759016d_39254cuda3std3__45__cpo4cendE)
_ZN39_INTERNAL_b421053e_4_k_cu_1759016d_39254cuda3std3__45__cpo4cendE:
	.zero		1
	.type		_ZN39_INTERNAL_b421053e_4_k_cu_1759016d_39254cuda3std6ranges3__45__cpo4swapE,@object
	.size		_ZN39_INTERNAL_b421053e_4_k_cu_1759016d_39254cuda3std6ranges3__45__cpo4swapE,(.L_8 - _ZN39_INTERNAL_b421053e_4_k_cu_1759016d_39254cuda3std6ranges3__45__cpo4swapE)
_ZN39_INTERNAL_b421053e_4_k_cu_1759016d_39254cuda3std6ranges3__45__cpo4swapE:
	.zero		1
.L_8:


//--------------------- .nv.constant0._ZN7cutlass13device_kernelINS_4fmha6kernel28FmhaKernelTmaWarpSpecializedINS1_10collective30FmhaMainloopTmaWarpSpecializedINS_12float_e4m3_tEffN4cute5tupleIJNS7_1CILi128EEENS9_ILi64EEESA_EEENS8_IJiNS9_ILi1EEENS8_IJiiEEEEEESF_NS8_IJSD_iSE_EEENS4_13DefaultFusionEJEEENS4_15FmhaFwdEpilogueIS6_fNS8_IJSB_SA_SB_EEEEENS2_23IndividualTileSchedulerEJEEEEEvNT_6ParamsE --------------------------
	.section	.nv.constant0._ZN7cutlass13device_kernelINS_4fmha6kernel28FmhaKernelTmaWarpSpecializedINS1_10collective30FmhaMainloopTmaWarpSpecializedINS_12float_e4m3_tEffN4cute5tupleIJNS7_1CILi128EEENS9_ILi64EEESA_EEENS8_IJiNS9_ILi1EEENS8_IJiiEEEEEESF_NS8_IJSD_iSE_EEENS4_13DefaultFusionEJEEENS4_15FmhaFwdEpilogueIS6_fNS8_IJSB_SA_SB_EEEEENS2_23IndividualTileSchedulerEJEEEEEvNT_6ParamsE,"a",@progbits
	.sectionflags	@""
	.align	4
.nv.constant0._ZN7cutlass13device_kernelINS_4fmha6kernel28FmhaKernelTmaWarpSpecializedINS1_10collective30FmhaMainloopTmaWarpSpecializedINS_12float_e4m3_tEffN4cute5tupleIJNS7_1CILi128EEENS9_ILi64EEESA_EEENS8_IJiNS9_ILi1EEENS8_IJiiEEEEEESF_NS8_IJSD_iSE_EEENS4_13DefaultFusionEJEEENS4_15FmhaFwdEpilogueIS6_fNS8_IJSB_SA_SB_EEEEENS2_23IndividualTileSchedulerEJEEEEEvNT_6ParamsE:
	.zero		2688


//--------------------- SYMBOLS --------------------------

	.type		.nv.reservedSmem.offset0,@object
	.size		.nv.reservedSmem.offset0,0x4
	.type		__assertfail,@function
